	.target	sm_100a

	.elftype	@"ET_EXEC"


//--------------------- .note.nv.tkinfo           --------------------------
	.section	.note.nv.tkinfo,"",@"SHT_NOTE"
	.sectionflags	@"SHF_NOTE_NV_TKINFO"
	.tkinfo
        /*0018*/ 	.word	0x00000081
        /*0030*/ 	.string	""
        /*0030*/ 	.string	"ptxas-blackwell"
        /*0030*/ 	.string	"Cuda compilation tools, release 12.9, V12.9.86"
        /*0030*/ 	.string	"Build cuda_12.9.r12.9/compiler.36037853_0"
        /*0030*/ 	.string	"-v  -suppress-debug-info  -lineinfo  -arch sm_100a "



//--------------------- .note.nv.cuver            --------------------------
	.section	.note.nv.cuver,"",@"SHT_NOTE"
	.sectionflags	@"SHF_NOTE_NV_CUVER"
        /*0018*/ 	.short	0x0001
        /*001a*/ 	.short	0x0064
        /*001c*/ 	.short	0x0001
        /*001e*/ 	.short	0x0000
        /*0020*/ 	.short	0x0001
        /*0022*/ 	.short	0x0000


//--------------------- .nv.info                  --------------------------
	.section	.nv.info,"",@"SHT_CUDA_INFO"
	.align	4


	//----- nvinfo : EIATTR_REGCOUNT
	.align		4
        /*0000*/ 	.byte	0x04, 0x2f
        /*0002*/ 	.short	(.L_4 - .L_3)
	.align		4
.L_3:
        /*0004*/ 	.word	index@(gluon_tcgen05)
        /*0008*/ 	.word	0x00000047


	//----- nvinfo : EIATTR_FRAME_SIZE
	.align		4
.L_4:
        /*000c*/ 	.byte	0x04, 0x11
        /*000e*/ 	.short	(.L_6 - .L_5)
	.align		4
.L_5:
        /*0010*/ 	.word	index@($__internal_2_$__cuda_sm10x_tcgen05_guardrail_trap_unallocated_columns_being_dealloced)
        /*0014*/ 	.word	0x00000000


	//----- nvinfo : EIATTR_FRAME_SIZE
	.align		4
.L_6:
        /*0018*/ 	.byte	0x04, 0x11
        /*001a*/ 	.short	(.L_8 - .L_7)
	.align		4
.L_7:
        /*001c*/ 	.word	index@($__internal_1_$__cuda_sm10x_tcgen05_guardrail_trap_phase_invalid_during_alloc)
        /*0020*/ 	.word	0x00000000


	//----- nvinfo : EIATTR_FRAME_SIZE
	.align		4
.L_8:
        /*0024*/ 	.byte	0x04, 0x11
        /*0026*/ 	.short	(.L_10 - .L_9)
	.align		4
.L_9:
        /*0028*/ 	.word	index@($__internal_0_$__cuda_sm10x_tcgen05_guardrail_trap_col_being_dealloced_not_returned_by_alloc)
        /*002c*/ 	.word	0x00000000


	//----- nvinfo : EIATTR_FRAME_SIZE
	.align		4
.L_10:
        /*0030*/ 	.byte	0x04, 0x11
        /*0032*/ 	.short	(.L_12 - .L_11)
	.align		4
.L_11:
        /*0034*/ 	.word	index@(gluon_tcgen05)
        /*0038*/ 	.word	0x00000000


	//----- nvinfo : EIATTR_MIN_STACK_SIZE
	.align		4
.L_12:
        /*003c*/ 	.byte	0x04, 0x12
        /*003e*/ 	.short	(.L_14 - .L_13)
	.align		4
.L_13:
        /*0040*/ 	.word	index@(gluon_tcgen05)
        /*0044*/ 	.word	0x00000000
.L_14:


//--------------------- .nv.info.gluon_tcgen05    --------------------------
	.section	.nv.info.gluon_tcgen05,"",@"SHT_CUDA_INFO"
	.sectionflags	@""
	.align	4


	//----- nvinfo : EIATTR_CUDA_API_VERSION
	.align		4
        /*0000*/ 	.byte	0x04, 0x37
        /*0002*/ 	.short	(.L_16 - .L_15)
.L_15:
        /*0004*/ 	.word	0x00000081


	//----- nvinfo : EIATTR_KPARAM_INFO
	.align		4
.L_16:
        /*0008*/ 	.byte	0x04, 0x17
        /*000a*/ 	.short	(.L_18 - .L_17)
.L_17:
        /*000c*/ 	.word	0x00000000
        /*0010*/ 	.short	0x000a
        /*0012*/ 	.short	0x0048
        /*0014*/ 	.byte	0x00, 0xf4, 0x21, 0x00


	//----- nvinfo : EIATTR_KPARAM_INFO
	.align		4
.L_18:
        /*0018*/ 	.byte	0x04, 0x17
        /*001a*/ 	.short	(.L_20 - .L_19)
.L_19:
        /*001c*/ 	.word	0x00000000
        /*0020*/ 	.short	0x0009
        /*0022*/ 	.short	0x0040
        /*0024*/ 	.byte	0x00, 0xf4, 0x21, 0x00


	//----- nvinfo : EIATTR_KPARAM_INFO
	.align		4
.L_20:
        /*0028*/ 	.byte	0x04, 0x17
        /*002a*/ 	.short	(.L_22 - .L_21)
.L_21:
        /*002c*/ 	.word	0x00000000
        /*0030*/ 	.short	0x0008
        /*0032*/ 	.short	0x0038
        /*0034*/ 	.byte	0x00, 0xf0, 0x21, 0x00


	//----- nvinfo : EIATTR_KPARAM_INFO
	.align		4
.L_22:
        /*0038*/ 	.byte	0x04, 0x17
        /*003a*/ 	.short	(.L_24 - .L_23)
.L_23:
        /*003c*/ 	.word	0x00000000
        /*0040*/ 	.short	0x0007
        /*0042*/ 	.short	0x0030
        /*0044*/ 	.byte	0x00, 0xf0, 0x21, 0x00


	//----- nvinfo : EIATTR_KPARAM_INFO
	.align		4
.L_24:
        /*0048*/ 	.byte	0x04, 0x17
        /*004a*/ 	.short	(.L_26 - .L_25)
.L_25:
        /*004c*/ 	.word	0x00000000
        /*0050*/ 	.short	0x0006
        /*0052*/ 	.short	0x0028
        /*0054*/ 	.byte	0x00, 0xf0, 0x21, 0x00


	//----- nvinfo : EIATTR_KPARAM_INFO
	.align		4
.L_26:
        /*0058*/ 	.byte	0x04, 0x17
        /*005a*/ 	.short	(.L_28 - .L_27)
.L_27:
        /*005c*/ 	.word	0x00000000
        /*0060*/ 	.short	0x0005
        /*0062*/ 	.short	0x0020
        /*0064*/ 	.byte	0x00, 0xf0, 0x11, 0x00


	//----- nvinfo : EIATTR_KPARAM_INFO
	.align		4
.L_28:
        /*0068*/ 	.byte	0x04, 0x17
        /*006a*/ 	.short	(.L_30 - .L_29)
.L_29:
        /*006c*/ 	.word	0x00000000
        /*0070*/ 	.short	0x0004
        /*0072*/ 	.short	0x001c
        /*0074*/ 	.byte	0x00, 0xf0, 0x11, 0x00


	//----- nvinfo : EIATTR_KPARAM_INFO
	.align		4
.L_30:
        /*0078*/ 	.byte	0x04, 0x17
        /*007a*/ 	.short	(.L_32 - .L_31)
.L_31:
        /*007c*/ 	.word	0x00000000
        /*0080*/ 	.short	0x0003
        /*0082*/ 	.short	0x0018
        /*0084*/ 	.byte	0x00, 0xf0, 0x11, 0x00


	//----- nvinfo : EIATTR_KPARAM_INFO
	.align		4
.L_32:
        /*0088*/ 	.byte	0x04, 0x17
        /*008a*/ 	.short	(.L_34 - .L_33)
.L_33:
        /*008c*/ 	.word	0x00000000
        /*0090*/ 	.short	0x0002
        /*0092*/ 	.short	0x0010
        /*0094*/ 	.byte	0x00, 0xf4, 0x21, 0x00


	//----- nvinfo : EIATTR_KPARAM_INFO
	.align		4
.L_34:
        /*0098*/ 	.byte	0x04, 0x17
        /*009a*/ 	.short	(.L_36 - .L_35)
.L_35:
        /*009c*/ 	.word	0x00000000
        /*00a0*/ 	.short	0x0001
        /*00a2*/ 	.short	0x0008
        /*00a4*/ 	.byte	0x00, 0xf4, 0x21, 0x00


	//----- nvinfo : EIATTR_KPARAM_INFO
	.align		4
.L_36:
        /*00a8*/ 	.byte	0x04, 0x17
        /*00aa*/ 	.short	(.L_38 - .L_37)
.L_37:
        /*00ac*/ 	.word	0x00000000
        /*00b0*/ 	.short	0x0000
        /*00b2*/ 	.short	0x0000
        /*00b4*/ 	.byte	0x00, 0xf4, 0x21, 0x00


	//----- nvinfo : EIATTR_AT_ENTRY_FRAGMENTS
	.align		4
.L_38:
        /*00b8*/ 	.byte	0x04, 0x4f
        /*00ba*/ 	.short	(.L_40 - .L_39)


	//   ....[0]....
.L_39:
        /*00bc*/ 	.word	0x00000004


	//----- nvinfo : EIATTR_RESERVED_SMEM_USED
	.align		4
.L_40:
        /*00c0*/ 	.byte	0x01, 0x41
	.zero		2


	//----- nvinfo : EIATTR_SPARSE_MMA_MASK
	.align		4
        /*00c4*/ 	.byte	0x03, 0x50
        /*00c6*/ 	.short	0x0000


	//----- nvinfo : EIATTR_TCGEN05_1CTA_USED
	.align		4
        /*00c8*/ 	.byte	0x01, 0x51
	.zero		2


	//----- nvinfo : EIATTR_MAXREG_COUNT
	.align		4
        /*00cc*/ 	.byte	0x03, 0x1b
        /*00ce*/ 	.short	0x00ff


	//----- nvinfo : EIATTR_NUM_BARRIERS
	.align		4
        /*00d0*/ 	.byte	0x02, 0x4c
        /*00d2*/ 	.byte	0x01
	.zero		1


	//----- nvinfo : EIATTR_INT_WARP_WIDE_INSTR_OFFSETS
	.align		4
        /*00d4*/ 	.byte	0x04, 0x31
        /*00d6*/ 	.short	(.L_42 - .L_41)


	//   ....[0]....
.L_41:
        /*00d8*/ 	.word	0x00001750


	//   ....[1]....
        /*00dc*/ 	.word	0x00001770


	//   ....[2]....
        /*00e0*/ 	.word	0x000017f0


	//   ....[3]....
        /*00e4*/ 	.word	0x00001ae0


	//   ....[4]....
        /*00e8*/ 	.word	0x00001b30


	//   ....[5]....
        /*00ec*/ 	.word	0x00001b40


	//   ....[6]....
        /*00f0*/ 	.word	0x00001b70


	//   ....[7]....
        /*00f4*/ 	.word	0x00001f70


	//   ....[8]....
        /*00f8*/ 	.word	0x00001f80


	//   ....[9]....
        /*00fc*/ 	.word	0x000020f0


	//   ....[10]....
        /*0100*/ 	.word	0x00002150


	//   ....[11]....
        /*0104*/ 	.word	0x00002160


	//   ....[12]....
        /*0108*/ 	.word	0x000021a0


	//   ....[13]....
        /*010c*/ 	.word	0x00002660


	//   ....[14]....
        /*0110*/ 	.word	0x00002670


	//   ....[15]....
        /*0114*/ 	.word	0x000029a0


	//   ....[16]....
        /*0118*/ 	.word	0x000029b0


	//   ....[17]....
        /*011c*/ 	.word	0x00002ea0


	//   ....[18]....
        /*0120*/ 	.word	0x00002ef0


	//----- nvinfo : EIATTR_COOP_GROUP_MASK_REGIDS
	.align		4
.L_42:
        /*0124*/ 	.byte	0x04, 0x29
        /*0126*/ 	.short	(.L_44 - .L_43)


	//   ....[0]....
.L_43:
        /*0128*/ 	.word	0xffffffff


	//   ....[1]....
        /*012c*/ 	.word	0xffffffff


	//   ....[2]....
        /*0130*/ 	.word	0xffffffff


	//   ....[3]....
        /*0134*/ 	.word	0xffffffff


	//   ....[4]....
        /*0138*/ 	.word	0xffffffff


	//   ....[5]....
        /*013c*/ 	.word	0xffffffff


	//   ....[6]....
        /*0140*/ 	.word	0xffffffff


	//   ....[7]....
        /*0144*/ 	.word	0xffffffff


	//   ....[8]....
        /*0148*/ 	.word	0xffffffff


	//   ....[9]....
        /*014c*/ 	.word	0xffffffff


	//----- nvinfo : EIATTR_COOP_GROUP_INSTR_OFFSETS
	.align		4
.L_44:
        /*0150*/ 	.byte	0x04, 0x28
        /*0152*/ 	.short	(.L_46 - .L_45)


	//   ....[0]....
.L_45:
        /*0154*/ 	.word	0x00000050


	//   ....[1]....
        /*0158*/ 	.word	0x00000310


	//   ....[2]....
        /*015c*/ 	.word	0x00000500


	//   ....[3]....
        /*0160*/ 	.word	0x000009a0


	//   ....[4]....
        /*0164*/ 	.word	0x00000ae0


	//   ....[5]....
        /*0168*/ 	.word	0x00000fe0


	//   ....[6]....
        /*016c*/ 	.word	0x00001120


	//   ....[7]....
        /*0170*/ 	.word	0x00001610


	//   ....[8]....
        /*0174*/ 	.word	0x00002d30


	//   ....[9]....
        /*0178*/ 	.word	0x00002fa0


	//----- nvinfo : EIATTR_VRC_CTA_INIT_COUNT
	.align		4
.L_46:
        /*017c*/ 	.byte	0x02, 0x4a
        /*017e*/ 	.byte	0x80
	.zero		1


	//----- nvinfo : EIATTR_MBARRIER_INSTR_OFFSETS
	.align		4
        /*0180*/ 	.byte	0x04, 0x39
        /*0182*/ 	.short	(.L_48 - .L_47)


	//   ....[0]....
.L_47:
        /*0184*/ 	.word	0x00001810
        /*0188*/ 	.word	0x000000ff
        /*018c*/ 	.word	0x00030000
        /*0190*/ 	.short	0x0100
        /*0192*/ 	.byte	0x09
	.zero		1


	//   ....[1]....
        /*0194*/ 	.word	0x00001820
        /*0198*/ 	.word	0x000000ff
        /*019c*/ 	.word	0x00030020
        /*01a0*/ 	.short	0x0100
        /*01a2*/ 	.byte	0x09
	.zero		1


	//   ....[2]....
        /*01a4*/ 	.word	0x000018d0
        /*01a8*/ 	.word	0x000000ff
        /*01ac*/ 	.word	0x00030008
        /*01b0*/ 	.short	0x0100
        /*01b2*/ 	.byte	0x09
	.zero		1


	//   ....[3]....
        /*01b4*/ 	.word	0x000018e0
        /*01b8*/ 	.word	0x000000ff
        /*01bc*/ 	.word	0x00030028
        /*01c0*/ 	.short	0x0100
        /*01c2*/ 	.byte	0x09
	.zero		1


	//   ....[4]....
        /*01c4*/ 	.word	0x000019f0
        /*01c8*/ 	.word	0x000000ff
        /*01cc*/ 	.word	0x00030010
        /*01d0*/ 	.short	0x0100
        /*01d2*/ 	.byte	0x09
	.zero		1


	//   ....[5]....
        /*01d4*/ 	.word	0x00001a00
        /*01d8*/ 	.word	0x000000ff
        /*01dc*/ 	.word	0x00030030
        /*01e0*/ 	.short	0x0100
        /*01e2*/ 	.byte	0x09
	.zero		1


	//   ....[6]....
        /*01e4*/ 	.word	0x00001be0
        /*01e8*/ 	.word	0x000000ff
        /*01ec*/ 	.word	0x00030000
        /*01f0*/ 	.short	0x010a
        /*01f2*/ 	.byte	0x09
	.zero		1


	//   ....[7]....
        /*01f4*/ 	.word	0x00001fd0
        /*01f8*/ 	.word	0x000000ff
        /*01fc*/ 	.word	0x00030020
        /*0200*/ 	.short	0x010a
        /*0202*/ 	.byte	0x09
	.zero		1


	//   ....[8]....
        /*0204*/ 	.word	0x00002210
        /*0208*/ 	.word	0x000000ff
        /*020c*/ 	.word	0x00030000
        /*0210*/ 	.short	0x010a
        /*0212*/ 	.byte	0x2e
	.zero		1


	//   ....[9]....
        /*0214*/ 	.word	0x000026b0
        /*0218*/ 	.word	0x000000ff
        /*021c*/ 	.word	0x00030020
        /*0220*/ 	.short	0x010a
        /*0222*/ 	.byte	0x2e
	.zero		1


	//   ....[10]....
        /*0224*/ 	.word	0x00002780
        /*0228*/ 	.word	0x000000ff
        /*022c*/ 	.word	0x00030000
        /*0230*/ 	.short	0x0108
        /*0232*/ 	.byte	0x09
	.zero		1


	//   ....[11]....
        /*0234*/ 	.word	0x00002790
        /*0238*/ 	.word	0x000000ff
        /*023c*/ 	.word	0x00030020
        /*0240*/ 	.short	0x0108
        /*0242*/ 	.byte	0x09
	.zero		1


	//   ....[12]....
        /*0244*/ 	.word	0x000027e0
        /*0248*/ 	.word	0x000000ff
        /*024c*/ 	.word	0x00030008
        /*0250*/ 	.short	0x0108
        /*0252*/ 	.byte	0x09
	.zero		1


	//   ....[13]....
        /*0254*/ 	.word	0x000027f0
        /*0258*/ 	.word	0x000000ff
        /*025c*/ 	.word	0x00030028
        /*0260*/ 	.short	0x0108
        /*0262*/ 	.byte	0x09
	.zero		1


	//   ....[14]....
        /*0264*/ 	.word	0x00002840
        /*0268*/ 	.word	0x000000ff
        /*026c*/ 	.word	0x00030010
        /*0270*/ 	.short	0x0108
        /*0272*/ 	.byte	0x09
	.zero		1


	//   ....[15]....
        /*0274*/ 	.word	0x00002850
        /*0278*/ 	.word	0x000000ff
        /*027c*/ 	.word	0x00030030
        /*0280*/ 	.short	0x0108
        /*0282*/ 	.byte	0x09
	.zero		1


	//   ....[16]....
        /*0284*/ 	.word	0x00002fc0
        /*0288*/ 	.word	0x000000ff
        /*028c*/ 	.word	0x00030000
        /*0290*/ 	.short	0x010a
        /*0292*/ 	.byte	0x09
	.zero		1


	//   ....[17]....
        /*0294*/ 	.word	0x00002ff0
        /*0298*/ 	.word	0x000000ff
        /*029c*/ 	.word	0x00030020
        /*02a0*/ 	.short	0x010a
        /*02a2*/ 	.byte	0x09
	.zero		1


	//   ....[18]....
        /*02a4*/ 	.word	0x00003020
        /*02a8*/ 	.word	0x000000ff
        /*02ac*/ 	.word	0x00030000
        /*02b0*/ 	.short	0x010a
        /*02b2*/ 	.byte	0x2e
	.zero		1


	//   ....[19]....
        /*02b4*/ 	.word	0x00003050
        /*02b8*/ 	.word	0x000000ff
        /*02bc*/ 	.word	0x00030020
        /*02c0*/ 	.short	0x010a
        /*02c2*/ 	.byte	0x2e
	.zero		1


	//----- nvinfo : EIATTR_NUM_MBARRIERS
	.align		4
.L_48:
        /*02c4*/ 	.byte	0x03, 0x38
        /*02c6*/ 	.short	0x0006


	//----- nvinfo : EIATTR_EXIT_INSTR_OFFSETS
	.align		4
        /*02c8*/ 	.byte	0x04, 0x1c
        /*02ca*/ 	.short	(.L_50 - .L_49)


	//   ....[0]....
.L_49:
        /*02cc*/ 	.word	0x00002fb0


	//----- nvinfo : EIATTR_REQNTID
	.align		4
.L_50:
        /*02d0*/ 	.byte	0x04, 0x10
        /*02d2*/ 	.short	(.L_52 - .L_51)
.L_51:
        /*02d4*/ 	.word	0x00000100
        /*02d8*/ 	.word	0x00000001
        /*02dc*/ 	.word	0x00000001


	//----- nvinfo : EIATTR_CRS_STACK_SIZE
	.align		4
.L_52:
        /*02e0*/ 	.byte	0x04, 0x1e
        /*02e2*/ 	.short	(.L_54 - .L_53)
.L_53:
        /*02e4*/ 	.word	0x00000000


	//----- nvinfo : EIATTR_CBANK_PARAM_SIZE
	.align		4
.L_54:
        /*02e8*/ 	.byte	0x03, 0x19
        /*02ea*/ 	.short	0x0050


	//----- nvinfo : EIATTR_PARAM_CBANK
	.align		4
        /*02ec*/ 	.byte	0x04, 0x0a
        /*02ee*/ 	.short	(.L_56 - .L_55)
	.align		4
.L_55:
        /*02f0*/ 	.word	index@(.nv.constant0.gluon_tcgen05)
        /*02f4*/ 	.short	0x0380
        /*02f6*/ 	.short	0x0050


	//----- nvinfo : EIATTR_SW_WAR
	.align		4
.L_56:
        /*02f8*/ 	.byte	0x04, 0x36
        /*02fa*/ 	.short	(.L_58 - .L_57)
.L_57:
        /*02fc*/ 	.word	0x00000008
.L_58:


//--------------------- .nv.compat                --------------------------
	.section	.nv.compat,"",@"SHT_CUDA_COMPAT_INFO"
	.align	4
        /*0000*/ 	.byte	0x02, 0x02, 0x02, 0x00, 0x02, 0x05, 0x05, 0x00, 0x02, 0x03, 0x03, 0x00, 0x02, 0x06, 0x01, 0x00


//--------------------- .nv.callgraph             --------------------------
	.section	.nv.callgraph,"",@"SHT_CUDA_CALLGRAPH"
	.align	4
	.sectionentsize	8
	.align		4
        /*0000*/ 	.word	0x00000000
	.align		4
        /*0004*/ 	.word	0xffffffff
	.align		4
        /*0008*/ 	.word	0x00000000
	.align		4
        /*000c*/ 	.word	0xfffffffe
	.align		4
        /*0010*/ 	.word	0x00000000
	.align		4
        /*0014*/ 	.word	0xfffffffd
	.align		4
        /*0018*/ 	.word	0x00000000
	.align		4
        /*001c*/ 	.word	0xfffffffc


//--------------------- .text.gluon_tcgen05       --------------------------
	.section	.text.gluon_tcgen05,"ax",@progbits
	.align	128
        .global         gluon_tcgen05
        .type           gluon_tcgen05,@function
        .size           gluon_tcgen05,(.L_x_81 - gluon_tcgen05)
        .other          gluon_tcgen05,@"STO_CUDA_ENTRY STV_DEFAULT"
gluon_tcgen05:
.text.gluon_tcgen05:
[----:B------:R-:W1:Y:S01]  /*0000*/  LDC R1, c[0x0][0x37c] ;  /* 0x0000df00ff017b82 */ /* 0x000e620000000800 */
[----:B------:R-:W2:Y:S02]  /*0010*/  S2R R0, SR_TID.X ;  /* 0x0000000000007919 */ /* 0x000ea40000002100 */
[----:B--2---:R-:W-:-:S13]  /*0020*/  ISETP.GE.U32.AND P2, PT, R0, 0x20, PT ;  /* 0x000000200000780c */ /* 0x004fda0003f46070 */
[----:B------:R-:W-:Y:S05]  /*0030*/  @P2 BRA `(.L_x_0) ;  /* 0x0000000000b82947 */ /* 0x000fea0003800000 */
[----:B------:R-:W2:Y:S01]  /*0040*/  S2UR UR6, SR_CgaCtaId ;  /* 0x00000000000679c3 */ /* 0x000ea20000008800 */
[----:B------:R-:W-:Y:S01]  /*0050*/  NOP ;  /* 0x0000000000007918 */ /* 0x000fe20000000000 */
[----:B------:R-:W-:Y:S02]  /*0060*/  UMOV UR4, 0x40 ;  /* 0x0000004000047882 */ /* 0x000fe40000000000 */
[----:B--2---:R-:W-:-:S09]  /*0070*/  ULEA UR4, UR6, UR4, 0x18 ;  /* 0x0000000406047291 */ /* 0x004fd2000f8ec0ff */
[----:B------:R-:W2:Y:S01]  /*0080*/  LDS.U8 R2, [UR4] ;  /* 0x00000004ff027984 */ /* 0x000ea20008000000 */
[----:B------:R-:W-:Y:S02]  /*0090*/  UMOV UR4, 0x400 ;  /* 0x0000040000047882 */ /* 0x000fe40000000000 */
[----:B------:R-:W-:Y:S01]  /*00a0*/  ULEA UR4, UR6, UR4, 0x18 ;  /* 0x0000000406047291 */ /* 0x000fe2000f8ec0ff */
[----:B--2---:R-:W-:-:S13]  /*00b0*/  ISETP.NE.AND P0, PT, R2, RZ, PT ;  /* 0x000000ff0200720c */ /* 0x004fda0003f05270 */
[----:B------:R-:W-:Y:S05]  /*00c0*/  @P0 BRA `(.L_x_1) ;  /* 0x00000000007c0947 */ /* 0x000fea0003800000 */
[----:B------:R-:W-:-:S13]  /*00d0*/  ELECT P0, URZ, PT ;  /* 0x0000000000ff782f */ /* 0x000fda0003800000 */
[----:B------:R-:W-:Y:S05]  /*00e0*/  @!P0 BRA `(.L_x_2) ;  /* 0x0000000000848947 */ /* 0x000fea0003800000 */
[----:B------:R-:W-:Y:S01]  /*00f0*/  UMOV UR5, 0x4 ;  /* 0x0000000400057882 */ /* 0x000fe20000000000 */
[----:B------:R-:W-:Y:S02]  /*0100*/  IMAD.MOV.U32 R5, RZ, RZ, 0x1 ;  /* 0x00000001ff057424 */ /* 0x000fe400078e00ff */
[----:B------:R-:W-:Y:S02]  /*0110*/  IMAD.MOV.U32 R3, RZ, RZ, 0xf ;  /* 0x0000000fff037424 */ /* 0x000fe400078e00ff */
[----:B------:R-:W-:Y:S04]  /*0120*/  DEPBAR.LE SB2, 0x36 ;  /* 0x0000ad800000791a */ /* 0x000fe80000000000 */
[----:B------:R-:W2:Y:S02]  /*0130*/  UTCATOMSWS.FIND_AND_SET.ALIGN UP0, UR5, UR5 ;  /* 0x00000005000575e3 */ /* 0x000ea40008000800 */
[----:B--2---:R-:W-:-:S04]  /*0140*/  PLOP3.LUT P0, PT, PT, PT, UP0, 0x80, 0x8 ;  /* 0x000000000008781c */ /* 0x004fc80003f0f008 */
[----:B------:R-:W-:-:S04]  /*0150*/  SEL R2, RZ, 0xffffffff, !P0 ;  /* 0xffffffffff027807 */ /* 0x000fc80004000000 */
[----:B------:R-:W-:Y:S01]  /*0160*/  ISETP.NE.AND P0, PT, R2, RZ, PT ;  /* 0x000000ff0200720c */ /* 0x000fe20003f05270 */
[----:B------:R-:W-:-:S12]  /*0170*/  IMAD.U32 R2, RZ, RZ, UR5 ;  /* 0x00000005ff027e24 */ /* 0x000fd8000f8e00ff */
[----:B------:R-:W-:Y:S05]  /*0180*/  @P0 BRA `(.L_x_3) ;  /* 0x0000000000240947 */ /* 0x000fea0003800000 */
.L_x_4:
[----:B------:R-:W-:Y:S05]  /*0190*/  NANOSLEEP 0x64 ;  /* 0x000000640000795d */ /* 0x000fea0003800000 */
[----:B------:R-:W-:-:S05]  /*01a0*/  UMOV UR5, 0x4 ;  /* 0x0000000400057882 */ /* 0x000fca0000000000 */
[----:B------:R-:W-:Y:S04]  /*01b0*/  DEPBAR.LE SB2, 0x36 ;  /* 0x0000ad800000791a */ /* 0x000fe80000000000 */
[----:B------:R-:W2:Y:S02]  /*01c0*/  UTCATOMSWS.FIND_AND_SET.ALIGN UP0, UR5, UR5 ;  /* 0x00000005000575e3 */ /* 0x000ea40008000800 */
[----:B--2---:R-:W-:-:S04]  /*01d0*/  PLOP3.LUT P0, PT, PT, PT, UP0, 0x80, 0x8 ;  /* 0x000000000008781c */ /* 0x004fc80003f0f008 */
[----:B------:R-:W-:-:S04]  /*01e0*/  SEL R2, RZ, 0xffffffff, !P0 ;  /* 0xffffffffff027807 */ /* 0x000fc80004000000 */
[----:B------:R-:W-:Y:S01]  /*01f0*/  ISETP.NE.AND P0, PT, R2, RZ, PT ;  /* 0x000000ff0200720c */ /* 0x000fe20003f05270 */
[----:B------:R-:W-:-:S12]  /*0200*/  IMAD.U32 R2, RZ, RZ, UR5 ;  /* 0x00000005ff027e24 */ /* 0x000fd8000f8e00ff */
[----:B------:R-:W-:Y:S05]  /*0210*/  @!P0 BRA `(.L_x_4) ;  /* 0xfffffffc00dc8947 */ /* 0x000fea000383ffff */
.L_x_3:
[C---:B------:R-:W-:Y:S01]  /*0220*/  VIADD R4, R2.reuse, 0x10 ;  /* 0x0000001002047836 */ /* 0x040fe20000000000 */
[----:B------:R-:W-:Y:S01]  /*0230*/  UMOV UR5, 0x50 ;  /* 0x0000005000057882 */ /* 0x000fe20000000000 */
[----:B------:R-:W-:Y:S01]  /*0240*/  SHF.L.U32 R3, R3, R2, RZ ;  /* 0x0000000203037219 */ /* 0x000fe200000006ff */
[----:B------:R-:W-:Y:S01]  /*0250*/  ULEA UR5, UR6, UR5, 0x18 ;  /* 0x0000000506057291 */ /* 0x000fe2000f8ec0ff */
[----:B------:R-:W-:Y:S01]  /*0260*/  IMAD.SHL.U32 R2, R2, 0x20, RZ ;  /* 0x0000002002027824 */ /* 0x000fe200078e00ff */
[----:B------:R-:W-:-:S04]  /*0270*/  SHF.L.U32 R4, R5, R4, RZ ;  /* 0x0000000405047219 */ /* 0x000fc800000006ff */
[----:B------:R-:W-:-:S05]  /*0280*/  LOP3.LUT R3, R4, R3, RZ, 0xfc, !PT ;  /* 0x0000000304037212 */ /* 0x000fca00078efcff */
[----:B------:R2:W-:Y:S04]  /*0290*/  ATOMS.OR RZ, [UR5], R3 ;  /* 0x00000003ffff798c */ /* 0x0005e8000b000005 */
[----:B------:R2:W-:Y:S01]  /*02a0*/  STS [UR4], R2 ;  /* 0x00000002ff007988 */ /* 0x0005e20008000804 */
[----:B------:R-:W-:Y:S05]  /*02b0*/  BRA `(.L_x_2) ;  /* 0x0000000000107947 */ /* 0x000fea0003800000 */
.L_x_1:
[----:B------:R-:W-:Y:S01]  /*02c0*/  IMAD.MOV.U32 R3, RZ, RZ, -0x1 ;  /* 0xffffffffff037424 */ /* 0x000fe200078e00ff */
[----:B------:R-:W-:-:S04]  /*02d0*/  MOV R2, 0x300 ;  /* 0x0000030000027802 */ /* 0x000fc80000000f00 */
[----:B------:R2:W-:Y:S03]  /*02e0*/  STS [UR4], R3 ;  /* 0x00000003ff007988 */ /* 0x0005e60008000804 */
[----:B-12---:R-:W-:Y:S05]  /*02f0*/  CALL.REL.NOINC `($__internal_1_$__cuda_sm10x_tcgen05_guardrail_trap_phase_invalid_during_alloc) ;  /* 0x0000002c006c7944 */ /* 0x006fea0003c00000 */
.L_x_2:
[----:B------:R-:W-:Y:S05]  /*0300*/  WARPSYNC.ALL ;  /* 0x0000000000007948 */ /* 0x000fea0003800000 */
[----:B------:R-:W-:Y:S01]  /*0310*/  NOP ;  /* 0x0000000000007918 */ /* 0x000fe20000000000 */
.L_x_0:
[----:B------:R-:W3:Y:S08]  /*0320*/  S2UR UR4, SR_CgaCtaId ;  /* 0x00000000000479c3 */ /* 0x000ef00000008800 */
[----:B------:R-:W-:Y:S01]  /*0330*/  BAR.SYNC.DEFER_BLOCKING 0x0 ;  /* 0x0000000000007b1d */ /* 0x000fe20000010000 */
[----:B------:R-:W-:-:S05]  /*0340*/  LOP3.LUT R68, R0, 0xff, RZ, 0xc0, !PT ;  /* 0x000000ff00447812 */ /* 0x000fca00078ec0ff */
[----:B------:R-:W-:Y:S02]  /*0350*/  UMOV UR9, 0x400 ;  /* 0x0000040000097882 */ /* 0x000fe40000000000 */
[----:B------:R-:W4:Y:S08]  /*0360*/  LDC R4, c[0x0][0x398] ;  /* 0x0000e600ff047b82 */ /* 0x000f300000000800 */
[----:B------:R-:W5:Y:S01]  /*0370*/  LDC R10, c[0x0][0x3a0] ;  /* 0x0000e800ff0a7b82 */ /* 0x000f620000000800 */
[----:B---3--:R-:W-:-:S07]  /*0380*/  ULEA UR9, UR4, UR9, 0x18 ;  /* 0x0000000904097291 */ /* 0x008fce000f8ec0ff */
[----:B------:R-:W3:Y:S02]  /*0390*/  S2UR UR23, SR_CTAID.Y ;  /* 0x00000000001779c3 */ /* 0x000ee40000002600 */
[----:B--2---:R-:W2:Y:S06]  /*03a0*/  LDS R3, [UR9] ;  /* 0x00000009ff037984 */ /* 0x004eac0008000800 */
[----:B------:R-:W-:Y:S06]  /*03b0*/  BAR.SYNC.DEFER_BLOCKING 0x0 ;  /* 0x0000000000007b1d */ /* 0x000fec0000010000 */
[----:B------:R-:W-:Y:S05]  /*03c0*/  @P2 BRA `(.L_x_5) ;  /* 0x0000000000182947 */ /* 0x000fea0003800000 */
[----:B------:R-:W-:Y:S01]  /*03d0*/  ELECT P0, URZ, PT ;  /* 0x0000000000ff782f */ /* 0x000fe20003800000 */
[----:B------:R-:W-:Y:S01]  /*03e0*/  IMAD.MOV.U32 R2, RZ, RZ, 0x1 ;  /* 0x00000001ff027424 */ /* 0x000fe200078e00ff */
[----:B------:R-:W-:Y:S01]  /*03f0*/  UMOV UR5, 0x40 ;  /* 0x0000004000057882 */ /* 0x000fe20000000000 */
[----:B------:R-:W-:Y:S01]  /*0400*/  UVIRTCOUNT.DEALLOC.SMPOOL 0x80 ;  /* 0x000000800000784c */ /* 0x000fe20000000000 */
[----:B------:R-:W-:-:S09]  /*0410*/  ULEA UR5, UR4, UR5, 0x18 ;  /* 0x0000000504057291 */ /* 0x000fd2000f8ec0ff */
[----:B------:R5:W-:Y:S03]  /*0420*/  @P0 STS.U8 [UR5], R2 ;  /* 0x00000002ff000988 */ /* 0x000be60008000005 */
.L_x_5:
[----:B------:R-:W5:Y:S01]  /*0430*/  S2UR UR4, SR_CTAID.Z ;  /* 0x00000000000479c3 */ /* 0x000f620000002700 */
[----:B------:R-:W4:Y:S01]  /*0440*/  LDCU UR5, c[0x0][0x370] ;  /* 0x00006e00ff0577ac */ /* 0x000f220008000800 */
[----:B------:R-:W-:Y:S01]  /*0450*/  ISETP.GE.U32.AND P0, PT, R68, 0x20, PT ;  /* 0x000000204400780c */ /* 0x000fe20003f06070 */
[----:B----4-:R-:W-:Y:S01]  /*0460*/  VIADD R4, R4, 0xffffffff ;  /* 0xffffffff04047836 */ /* 0x010fe20000000000 */
[C---:B------:R-:W-:Y:S01]  /*0470*/  ISETP.NE.U32.AND P3, PT, R68.reuse, RZ, PT ;  /* 0x000000ff4400720c */ /* 0x040fe20003f65070 */
[----:B------:R-:W5:Y:S01]  /*0480*/  LDCU UR6, c[0x0][0x374] ;  /* 0x00006e80ff0677ac */ /* 0x000f620008000800 */
[----:B------:R-:W-:Y:S01]  /*0490*/  LEA R11, R68, UR9, 0x2 ;  /* 0x00000009440b7c11 */ /* 0x000fe2000f8e10ff */
[----:B-----5:R-:W-:Y:S01]  /*04a0*/  VIADD R12, R10, 0xffffffff ;  /* 0xffffffff0a0c7836 */ /* 0x020fe20000000000 */
[----:B------:R-:W4:Y:S01]  /*04b0*/  S2UR UR14, SR_CTAID.X ;  /* 0x00000000000e79c3 */ /* 0x000f220000002500 */
[----:B------:R-:W5:Y:S01]  /*04c0*/  LDCU.64 UR10, c[0x0][0x3c0] ;  /* 0x00007800ff0a77ac */ /* 0x000f620008000a00 */
[----:B--2---:R-:W-:Y:S01]  /*04d0*/  R2UR UR8, R3 ;  /* 0x00000000030872ca */ /* 0x004fe200000e0000 */
[----:B------:R-:W-:Y:S04]  /*04e0*/  BSSY.RECONVERGENT B0, `(.L_x_6) ;  /* 0x0000011000007945 */ /* 0x000fe80003800200 */
[----:B------:R2:W-:Y:S01]  /*04f0*/  @!P0 STS [R11], RZ ;  /* 0x000000ff0b008388 */ /* 0x0005e20000000800 */
[----:B------:R-:W-:-:S03]  /*0500*/  NOP ;  /* 0x0000000000007918 */ /* 0x000fc60000000000 */
[----:B------:R2:W-:Y:S01]  /*0510*/  @!P3 STS [UR9+0x24], R4 ;  /* 0x00002404ff00b988 */ /* 0x0005e20008000809 */
[----:B---3--:R-:W-:-:S03]  /*0520*/  UIMAD UR4, UR4, UR6, UR23 ;  /* 0x00000006040472a4 */ /* 0x008fc6000f8e0217 */
[----:B------:R2:W-:Y:S01]  /*0530*/  @!P3 STS [UR9+0x20], R12 ;  /* 0x0000200cff00b988 */ /* 0x0005e20008000809 */
[----:B----4-:R-:W-:-:S04]  /*0540*/  UIMAD UR4, UR4, UR5, UR14 ;  /* 0x00000005040472a4 */ /* 0x010fc8000f8e020e */
[----:B------:R-:W-:-:S04]  /*0550*/  UIMAD UR4, UR4, 0x180, URZ ;  /* 0x00000180040478a4 */ /* 0x000fc8000f8e02ff */
[----:B-----5:R-:W-:-:S04]  /*0560*/  UIADD3 UR6, UP0, UPT, UR4, UR10, URZ ;  /* 0x0000000a04067290 */ /* 0x020fc8000ff1e0ff */
[----:B------:R-:W-:Y:S01]  /*0570*/  ULEA.HI.X.SX32 UR7, UR4, UR11, 0x1, UP0 ;  /* 0x0000000b04077291 */ /* 0x000fe200080f0eff */
[----:B--2---:R-:W-:Y:S11]  /*0580*/  @P3 BRA `(.L_x_7) ;  /* 0x0000000000183947 */ /* 0x004ff60003800000 */
[----:B------:R-:W2:Y:S01]  /*0590*/  LDS R2, [UR9+0x8] ;  /* 0x00000809ff027984 */ /* 0x000ea20008000800 */
[----:B------:R-:W3:Y:S01]  /*05a0*/  LDC.64 R6, c[0x0][0x380] ;  /* 0x0000e000ff067b82 */ /* 0x000ee20000000a00 */
[----:B------:R-:W-:Y:S02]  /*05b0*/  IMAD.MOV.U32 R3, RZ, RZ, 0x70 ;  /* 0x00000070ff037424 */ /* 0x000fe400078e00ff */
[----:B---3--:R3:W-:Y:S03]  /*05c0*/  STS.64 [UR9], R6 ;  /* 0x00000006ff007988 */ /* 0x0087e60008000a09 */
[----:B--2---:R-:W-:-:S05]  /*05d0*/  LOP3.LUT R2, R2, 0x10, R3, 0xd8, !PT ;  /* 0x0000001002027812 */ /* 0x004fca00078ed803 */
[----:B------:R3:W-:Y:S02]  /*05e0*/  STS [UR9+0x8], R2 ;  /* 0x00000802ff007988 */ /* 0x0007e40008000809 */
.L_x_7:
[----:B------:R-:W-:Y:S05]  /*05f0*/  BSYNC.RECONVERGENT B0 ;  /* 0x0000000000007941 */ /* 0x000fea0003800200 */
.L_x_6:
[----:B------:R-:W-:Y:S04]  /*0600*/  BSSY.RECONVERGENT B0, `(.L_x_8) ;  /* 0x000000a000007945 */ /* 0x000fe80003800200 */
[----:B------:R-:W-:Y:S05]  /*0610*/  @P3 BRA `(.L_x_9) ;  /* 0x0000000000203947 */ /* 0x000fea0003800000 */
[----:B---3--:R-:W2:Y:S01]  /*0620*/  LDS R2, [UR9+0x34] ;  /* 0x00003409ff027984 */ /* 0x008ea20008000800 */
[----:B------:R-:W-:Y:S02]  /*0630*/  IMAD.MOV.U32 R3, RZ, RZ, 0x3f000000 ;  /* 0x3f000000ff037424 */ /* 0x000fe400078e00ff */
[----:B------:R-:W-:Y:S01]  /*0640*/  @!P3 IMAD.MOV.U32 R5, RZ, RZ, 0x7f ;  /* 0x0000007fff05b424 */ /* 0x000fe200078e00ff */
[----:B------:R-:W3:Y:S02]  /*0650*/  @!P3 LDS R6, [UR9+0x38] ;  /* 0x00003809ff06b984 */ /* 0x000ee40008000800 */
[----:B--2---:R-:W-:Y:S02]  /*0660*/  LOP3.LUT R2, R2, 0xff000000, R3, 0xb8, !PT ;  /* 0xff00000002027812 */ /* 0x004fe400078eb803 */
[----:B---3--:R-:W-:-:S03]  /*0670*/  @!P3 LOP3.LUT R3, R6, 0xff, R5, 0xb8, !PT ;  /* 0x000000ff0603b812 */ /* 0x008fc600078eb805 */
[----:B------:R2:W-:Y:S04]  /*0680*/  STS [UR9+0x34], R2 ;  /* 0x00003402ff007988 */ /* 0x0005e80008000809 */
[----:B------:R2:W-:Y:S02]  /*0690*/  @!P3 STS [UR9+0x38], R3 ;  /* 0x00003803ff00b988 */ /* 0x0005e40008000809 */
.L_x_9:
[----:B------:R-:W-:Y:S05]  /*06a0*/  BSYNC.RECONVERGENT B0 ;  /* 0x0000000000007941 */ /* 0x000fea0003800200 */
.L_x_8:
[----:B------:R-:W-:Y:S04]  /*06b0*/  BSSY.RECONVERGENT B0, `(.L_x_10) ;  /* 0x000000e000007945 */ /* 0x000fe80003800200 */
[----:B------:R-:W-:Y:S05]  /*06c0*/  @P3 BRA `(.L_x_11) ;  /* 0x0000000000303947 */ /* 0x000fea0003800000 */
[----:B--2---:R-:W2:Y:S01]  /*06d0*/  LDS R3, [UR9+0x34] ;  /* 0x00003409ff037984 */ /* 0x004ea20008000800 */
[----:B------:R-:W4:Y:S03]  /*06e0*/  LDC.64 R8, c[0x0][0x3a8] ;  /* 0x0000ea00ff087b82 */ /* 0x000f260000000a00 */
[----:B---3--:R-:W3:Y:S01]  /*06f0*/  LDS R2, [UR9+0x1c] ;  /* 0x00001c09ff027984 */ /* 0x008ee20008000800 */
[C---:B----4-:R-:W-:Y:S01]  /*0700*/  SHF.L.U64.HI R6, R8.reuse, 0x1, R9 ;  /* 0x0000000108067819 */ /* 0x050fe20000010209 */
[----:B------:R-:W-:-:S03]  /*0710*/  IMAD.SHL.U32 R5, R8, 0x2, RZ ;  /* 0x0000000208057824 */ /* 0x000fc600078e00ff */
[--C-:B------:R-:W-:Y:S02]  /*0720*/  SHF.R.U32.HI R7, RZ, 0x4, R6.reuse ;  /* 0x00000004ff077819 */ /* 0x100fe40000011606 */
[----:B------:R-:W-:-:S05]  /*0730*/  SHF.R.U64 R5, R5, 0x4, R6 ;  /* 0x0000000405057819 */ /* 0x000fca0000001206 */
[----:B------:R4:W-:Y:S01]  /*0740*/  STS [UR9+0xc], R5 ;  /* 0x00000c05ff007988 */ /* 0x0009e20008000809 */
[----:B--2---:R-:W-:Y:S02]  /*0750*/  LOP3.LUT R3, R3, 0x7, RZ, 0xb8, !PT ;  /* 0x0000000703037812 */ /* 0x004fe400078eb8ff */
[----:B---3--:R-:W-:-:S03]  /*0760*/  LOP3.LUT R2, R2, 0xf, R7, 0xb8, !PT ;  /* 0x0000000f02027812 */ /* 0x008fc600078eb807 */
[----:B------:R4:W-:Y:S04]  /*0770*/  STS [UR9+0x34], R3 ;  /* 0x00003403ff007988 */ /* 0x0009e80008000809 */
[----:B------:R4:W-:Y:S02]  /*0780*/  STS [UR9+0x1c], R2 ;  /* 0x00001c02ff007988 */ /* 0x0009e40008000809 */
.L_x_11:
[----:B------:R-:W-:Y:S05]  /*0790*/  BSYNC.RECONVERGENT B0 ;  /* 0x0000000000007941 */ /* 0x000fea0003800200 */
.L_x_10:
[----:B------:R-:W-:Y:S04]  /*07a0*/  BSSY.RECONVERGENT B1, `(.L_x_12) ;  /* 0x000001a000017945 */ /* 0x000fe80003800200 */
[----:B------:R-:W-:Y:S04]  /*07b0*/  BSSY.RELIABLE B0, `(.L_x_13) ;  /* 0x0000015000007945 */ /* 0x000fe80003800100 */
[----:B------:R-:W-:Y:S05]  /*07c0*/  @P3 BRA `(.L_x_14) ;  /* 0x0000000000203947 */ /* 0x000fea0003800000 */
[----:B--234-:R-:W2:Y:S02]  /*07d0*/  LDS R2, [UR9+0x34] ;  /* 0x00003409ff027984 */ /* 0x01cea40008000800 */
[----:B--2---:R-:W-:-:S05]  /*07e0*/  LOP3.LUT R2, R2, 0x38, RZ, 0xb8, !PT ;  /* 0x0000003802027812 */ /* 0x004fca00078eb8ff */
[----:B------:R2:W-:Y:S01]  /*07f0*/  STS [UR9+0x34], R2 ;  /* 0x00003402ff007988 */ /* 0x0005e20008000809 */
[----:B------:R-:W-:Y:S05]  /*0800*/  @P3 BRA `(.L_x_15) ;  /* 0x0000000000203947 */ /* 0x000fea0003800000 */
[----:B--2---:R-:W2:Y:S01]  /*0810*/  LDS R2, [UR9+0x8] ;  /* 0x00000809ff027984 */ /* 0x004ea20008000800 */
[----:B------:R-:W-:-:S05]  /*0820*/  IMAD.MOV.U32 R3, RZ, RZ, 0x780 ;  /* 0x00000780ff037424 */ /* 0x000fca00078e00ff */
[----:B--2---:R-:W-:-:S05]  /*0830*/  LOP3.LUT R2, R2, 0x300, R3, 0xd8, !PT ;  /* 0x0000030002027812 */ /* 0x004fca00078ed803 */
[----:B------:R5:W-:Y:S02]  /*0840*/  STS [UR9+0x8], R2 ;  /* 0x00000802ff007988 */ /* 0x000be40008000809 */
.L_x_14:
[----:B------:R-:W-:Y:S05]  /*0850*/  @P3 BRA `(.L_x_16) ;  /* 0x0000000000283947 */ /* 0x000fea0003800000 */
[----:B--2345:R-:W2:Y:S02]  /*0860*/  LDS R2, [UR9+0x8] ;  /* 0x00000809ff027984 */ /* 0x03cea40008000800 */
[----:B--2---:R-:W-:-:S05]  /*0870*/  LOP3.LUT R2, R2, 0x1800, RZ, 0xb8, !PT ;  /* 0x0000180002027812 */ /* 0x004fca00078eb8ff */
[----:B------:R3:W-:Y:S02]  /*0880*/  STS [UR9+0x8], R2 ;  /* 0x00000802ff007988 */ /* 0x0007e40008000809 */
.L_x_15:
[----:B------:R-:W-:Y:S05]  /*0890*/  @P3 BREAK.RELIABLE B0 ;  /* 0x0000000000003942 */ /* 0x000fea0003800100 */
[----:B------:R-:W-:Y:S05]  /*08a0*/  @P3 BRA `(.L_x_17) ;  /* 0x0000000000243947 */ /* 0x000fea0003800000 */
[----:B------:R-:W4:Y:S01]  /*08b0*/  LDS R3, [UR9+0x8] ;  /* 0x00000809ff037984 */ /* 0x000f220008000800 */
[----:B--23--:R-:W-:-:S05]  /*08c0*/  IMAD.MOV.U32 R2, RZ, RZ, 0x6000 ;  /* 0x00006000ff027424 */ /* 0x00cfca00078e00ff */
[----:B----4-:R-:W-:-:S04]  /*08d0*/  LOP3.LUT R2, R3, 0x6000, R2, 0xd8, !PT ;  /* 0x0000600003027812 */ /* 0x010fc800078ed802 */
[----:B------:R-:W-:-:S05]  /*08e0*/  LOP3.LUT R2, R2, 0x400000, RZ, 0xb8, !PT ;  /* 0x0040000002027812 */ /* 0x000fca00078eb8ff */
[----:B------:R2:W-:Y:S02]  /*08f0*/  STS [UR9+0x8], R2 ;  /* 0x00000802ff007988 */ /* 0x0005e40008000809 */
.L_x_16:
[----:B------:R-:W-:Y:S05]  /*0900*/  BSYNC.RELIABLE B0 ;  /* 0x0000000000007941 */ /* 0x000fea0003800100 */
.L_x_13:
[----:B--2345:R-:W2:Y:S02]  /*0910*/  @!P3 LDS R2, [UR9+0x8] ;  /* 0x00000809ff02b984 */ /* 0x03cea40008000800 */
[----:B--2---:R-:W-:-:S05]  /*0920*/  @!P3 LOP3.LUT R2, R2, 0x8000, RZ, 0xb8, !PT ;  /* 0x000080000202b812 */ /* 0x004fca00078eb8ff */
[----:B------:R4:W-:Y:S02]  /*0930*/  @!P3 STS [UR9+0x8], R2 ;  /* 0x00000802ff00b988 */ /* 0x0009e40008000809 */
.L_x_17:
[----:B------:R-:W-:Y:S05]  /*0940*/  BSYNC.RECONVERGENT B1 ;  /* 0x0000000000017941 */ /* 0x000fea0003800200 */
.L_x_12:
[----:B------:R-:W-:Y:S05]  /*0950*/  WARPSYNC.ALL ;  /* 0x0000000000007948 */ /* 0x000fea0003800000 */
[----:B------:R-:W-:Y:S01]  /*0960*/  NOP ;  /* 0x0000000000007918 */ /* 0x000fe20000000000 */
[----:B------:R-:W-:Y:S05]  /*0970*/  @P0 BRA `(.L_x_18) ;  /* 0x0000000000300947 */ /* 0x000fea0003800000 */
[----:B--234-:R-:W2:Y:S01]  /*0980*/  S2R R2, SR_LANEID ;  /* 0x0000000000027919 */ /* 0x01cea20000000000 */
[----:B------:R-:W-:Y:S05]  /*0990*/  WARPSYNC.ALL ;  /* 0x0000000000007948 */ /* 0x000fea0003800000 */
[----:B------:R-:W-:Y:S01]  /*09a0*/  NOP ;  /* 0x0000000000007918 */ /* 0x000fe20000000000 */
[----:B--2---:R-:W-:-:S05]  /*09b0*/  IMAD.SHL.U32 R5, R2, 0x4, RZ ;  /* 0x0000000402057824 */ /* 0x004fca00078e00ff */
[----:B------:R-:W2:Y:S01]  /*09c0*/  LDS R7, [R5+UR9] ;  /* 0x0000000905077984 */ /* 0x000ea20008000800 */
[----:B------:R-:W-:-:S05]  /*09d0*/  IADD3 R2, P1, PT, R5, UR6, RZ ;  /* 0x0000000605027c10 */ /* 0x000fca000ff3e0ff */
[----:B------:R-:W-:-:S05]  /*09e0*/  IMAD.X R3, RZ, RZ, UR7, P1 ;  /* 0x00000007ff037e24 */ /* 0x000fca00088e06ff */
[----:B--2---:R5:W2:Y:S01]  /*09f0*/  ATOMG.E.EXCH.STRONG.GPU PT, RZ, [R2], R7 ;  /* 0x0000000702ff73a8 */ /* 0x004aa200041ee100 */
[----:B------:R-:W-:-:S04]  /*0a00*/  DEPBAR {5,4,3,2,1,0} ;  /* 0x0000003f0000791a */ /* 0x000fc80000000000 */
[----:B------:R-:W3:Y:S02]  /*0a10*/  CCTL.E.C.LDCU.IV.DEEP [UR6] ;  /* 0x0000000006007540 */ /* 0x000ee40009c08000 */
[----:B---3--:R5:W-:Y:S01]  /*0a20*/  UTMACCTL.IV [UR6] ;  /* 0x00000000060079b9 */ /* 0x008be20008000000 */
[----:B------:R-:W-:Y:S01]  /*0a30*/  NOP ;  /* 0x0000000000007918 */ /* 0x000fe20000000000 */
.L_x_18:
[----:B------:R-:W-:Y:S05]  /*0a40*/  @P0 BRA `(.L_x_19) ;  /* 0x00000000000c0947 */ /* 0x000fea0003800000 */
[----:B------:R0:W-:Y:S01]  /*0a50*/  UTMACMDFLUSH ;  /* 0x00000000000079b7 */ /* 0x0001e20000000000 */
[----:B------:R-:W-:Y:S05]  /*0a60*/  @P0 BRA `(.L_x_19) ;  /* 0x0000000000040947 */ /* 0x000fea0003800000 */
[----:B------:R-:W-:-:S04]  /*0a70*/  DEPBAR.LE SB0, 0x0 ;  /* 0x000080000000791a */ /* 0x000fc80000000000 */
.L_x_19:
[----:B------:R-:W-:Y:S05]  /*0a80*/  WARPSYNC.ALL ;  /* 0x0000000000007948 */ /* 0x000fea0003800000 */
[----:B------:R-:W-:Y:S01]  /*0a90*/  NOP ;  /* 0x0000000000007918 */ /* 0x000fe20000000000 */
[----:B--2---:R-:W-:Y:S06]  /*0aa0*/  BAR.SYNC.DEFER_BLOCKING 0x0 ;  /* 0x0000000000007b1d */ /* 0x004fec0000010000 */
[----:B------:R-:W-:Y:S02]  /*0ab0*/  BSSY.RECONVERGENT B1, `(.L_x_20) ;  /* 0x000000b000017945 */ /* 0x000fe40003800200 */
[----:B------:R-:W-:Y:S06]  /*0ac0*/  BAR.SYNC.DEFER_BLOCKING 0x0 ;  /* 0x0000000000007b1d */ /* 0x000fec0000010000 */
[----:B------:R2:W-:Y:S01]  /*0ad0*/  @!P0 STS [R11], RZ ;  /* 0x000000ff0b008388 */ /* 0x0005e20000000800 */
[----:B------:R-:W-:Y:S01]  /*0ae0*/  NOP ;  /* 0x0000000000007918 */ /* 0x000fe20000000000 */
[----:B------:R-:W-:Y:S05]  /*0af0*/  @P3 BRA `(.L_x_21) ;  /* 0x0000000000183947 */ /* 0x000fea0003800000 */
[----:B---345:R-:W3:Y:S01]  /*0b00*/  LDS R2, [UR9+0x8] ;  /* 0x00000809ff027984 */ /* 0x038ee20008000800 */
[----:B------:R-:W4:Y:S01]  /*0b10*/  LDC.64 R6, c[0x0][0x388] ;  /* 0x0000e200ff067b82 */ /* 0x000f220000000a00 */
[----:B------:R-:W-:Y:S02]  /*0b20*/  IMAD.MOV.U32 R3, RZ, RZ, 0x70 ;  /* 0x00000070ff037424 */ /* 0x000fe400078e00ff */
[----:B----4-:R4:W-:Y:S03]  /*0b30*/  STS.64 [UR9], R6 ;  /* 0x00000006ff007988 */ /* 0x0109e60008000a09 */
[----:B---3--:R-:W-:-:S05]  /*0b40*/  LOP3.LUT R2, R2, 0x10, R3, 0xd8, !PT ;  /* 0x0000001002027812 */ /* 0x008fca00078ed803 */
[----:B------:R4:W-:Y:S02]  /*0b50*/  STS [UR9+0x8], R2 ;  /* 0x00000802ff007988 */ /* 0x0009e40008000809 */
.L_x_21:
[----:B-----5:R-:W-:Y:S05]  /*0b60*/  BSYNC.RECONVERGENT B1 ;  /* 0x0000000000017941 */ /* 0x020fea0003800200 */
.L_x_20:
[----:B------:R-:W-:Y:S04]  /*0b70*/  BSSY.RECONVERGENT B2, `(.L_x_22) ;  /* 0x000000f000027945 */ /* 0x000fe80003800200 */
[----:B------:R-:W-:Y:S04]  /*0b80*/  BSSY.RELIABLE B1, `(.L_x_23) ;  /* 0x000000c000017945 */ /* 0x000fe80003800100 */
[----:B------:R-:W-:Y:S05]  /*0b90*/  @P3 BRA `(.L_x_24) ;  /* 0x0000000000283947 */ /* 0x000fea0003800000 */
[----:B---34-:R-:W3:Y:S01]  /*0ba0*/  LDS R2, [UR9+0x34] ;  /* 0x00003409ff027984 */ /* 0x018ee20008000800 */
[----:B------:R-:W-:Y:S01]  /*0bb0*/  IMAD.MOV.U32 R3, RZ, RZ, 0x3f000000 ;  /* 0x3f000000ff037424 */ /* 0x000fe200078e00ff */
[----:B------:R-:W-:Y:S05]  /*0bc0*/  @P3 BREAK.RELIABLE B1 ;  /* 0x0000000000013942 */ /* 0x000fea0003800100 */
[----:B---3--:R-:W-:-:S05]  /*0bd0*/  LOP3.LUT R2, R2, 0xff000000, R3, 0xb8, !PT ;  /* 0xff00000002027812 */ /* 0x008fca00078eb803 */
[----:B------:R3:W-:Y:S01]  /*0be0*/  STS [UR9+0x34], R2 ;  /* 0x00003402ff007988 */ /* 0x0007e20008000809 */
[----:B------:R-:W-:Y:S05]  /*0bf0*/  @P3 BRA `(.L_x_25) ;  /* 0x0000000000183947 */ /* 0x000fea0003800000 */
[----:B---3--:R-:W3:Y:S01]  /*0c00*/  LDS R2, [UR9+0x38] ;  /* 0x00003809ff027984 */ /* 0x008ee20008000800 */
[----:B------:R-:W-:-:S05]  /*0c10*/  IMAD.MOV.U32 R3, RZ, RZ, 0x7f ;  /* 0x0000007fff037424 */ /* 0x000fca00078e00ff */
[----:B---3--:R-:W-:-:S05]  /*0c20*/  LOP3.LUT R2, R2, 0xff, R3, 0xb8, !PT ;  /* 0x000000ff02027812 */ /* 0x008fca00078eb803 */
[----:B------:R5:W-:Y:S02]  /*0c30*/  STS [UR9+0x38], R2 ;  /* 0x00003802ff007988 */ /* 0x000be40008000809 */
.L_x_24:
[----:B------:R-:W-:Y:S05]  /*0c40*/  BSYNC.RELIABLE B1 ;  /* 0x0000000000017941 */ /* 0x000fea0003800100 */
.L_x_23:
[----:B------:R2:W-:Y:S02]  /*0c50*/  @!P3 STS [UR9+0x20], R12 ;  /* 0x0000200cff00b988 */ /* 0x0005e40008000809 */
.L_x_25:
[----:B------:R-:W-:Y:S05]  /*0c60*/  BSYNC.RECONVERGENT B2 ;  /* 0x0000000000027941 */ /* 0x000fea0003800200 */
.L_x_22:
[----:B------:R-:W-:Y:S05]  /*0c70*/  WARPSYNC.ALL ;  /* 0x0000000000007948 */ /* 0x000fea0003800000 */
[----:B------:R-:W-:Y:S01]  /*0c80*/  NOP ;  /* 0x0000000000007918 */ /* 0x000fe20000000000 */
[----:B------:R-:W2:Y:S01]  /*0c90*/  LDC R5, c[0x0][0x39c] ;  /* 0x0000e700ff057b82 */ /* 0x000ea20000000800 */
[----:B------:R-:W-:Y:S01]  /*0ca0*/  BSSY.RECONVERGENT B2, `(.L_x_26) ;  /* 0x0000010000027945 */ /* 0x000fe20003800200 */
[----:B--2---:R-:W-:-:S05]  /*0cb0*/  VIADD R5, R5, 0xffffffff ;  /* 0xffffffff05057836 */ /* 0x004fca0000000000 */
[----:B------:R2:W-:Y:S01]  /*0cc0*/  @!P3 STS [UR9+0x24], R5 ;  /* 0x00002405ff00b988 */ /* 0x0005e20008000809 */
[----:B------:R-:W-:Y:S05]  /*0cd0*/  @P3 BRA `(.L_x_27) ;  /* 0x0000000000303947 */ /* 0x000fea0003800000 */
[----:B------:R-:W2:Y:S01]  /*0ce0*/  LDS R3, [UR9+0x34] ;  /* 0x00003409ff037984 */ /* 0x000ea20008000800 */
[----:B----4-:R-:W4:Y:S03]  /*0cf0*/  LDC.64 R6, c[0x0][0x3b0] ;  /* 0x0000ec00ff067b82 */ /* 0x010f260000000a00 */
[----:B---3-5:R-:W3:Y:S01]  /*0d00*/  LDS R2, [UR9+0x1c] ;  /* 0x00001c09ff027984 */ /* 0x028ee20008000800 */
        /* <DEDUP_REMOVED lines=9> */
.L_x_27:
[----:B------:R-:W-:Y:S05]  /*0da0*/  BSYNC.RECONVERGENT B2 ;  /* 0x0000000000027941 */ /* 0x000fea0003800200 */
.L_x_26:
[----:B------:R-:W-:Y:S04]  /*0db0*/  BSSY.RECONVERGENT B3, `(.L_x_28) ;  /* 0x000001a000037945 */ /* 0x000fe80003800200 */
[----:B------:R-:W-:Y:S04]  /*0dc0*/  BSSY.RELIABLE B2, `(.L_x_29) ;  /* 0x0000015000027945 */ /* 0x000fe80003800100 */
[----:B------:R-:W-:Y:S05]  /*0dd0*/  @P3 BRA `(.L_x_30) ;  /* 0x0000000000203947 */ /* 0x000fea0003800000 */
[----:B---345:R-:W3:Y:S02]  /*0de0*/  LDS R2, [UR9+0x34] ;  /* 0x00003409ff027984 */ /* 0x038ee40008000800 */
[----:B---3--:R-:W-:-:S05]  /*0df0*/  LOP3.LUT R2, R2, 0x38, RZ, 0xb8, !PT ;  /* 0x0000003802027812 */ /* 0x008fca00078eb8ff */
[----:B------:R3:W-:Y:S01]  /*0e00*/  STS [UR9+0x34], R2 ;  /* 0x00003402ff007988 */ /* 0x0007e20008000809 */
[----:B------:R-:W-:Y:S05]  /*0e10*/  @P3 BRA `(.L_x_31) ;  /* 0x0000000000203947 */ /* 0x000fea0003800000 */
[----:B---3--:R-:W3:Y:S01]  /*0e20*/  LDS R2, [UR9+0x8] ;  /* 0x00000809ff027984 */ /* 0x008ee20008000800 */
[----:B------:R-:W-:-:S05]  /*0e30*/  IMAD.MOV.U32 R3, RZ, RZ, 0x780 ;  /* 0x00000780ff037424 */ /* 0x000fca00078e00ff */
[----:B---3--:R-:W-:-:S05]  /*0e40*/  LOP3.LUT R2, R2, 0x300, R3, 0xd8, !PT ;  /* 0x0000030002027812 */ /* 0x008fca00078ed803 */
[----:B------:R3:W-:Y:S02]  /*0e50*/  STS [UR9+0x8], R2 ;  /* 0x00000802ff007988 */ /* 0x0007e40008000809 */
.L_x_30:
[----:B------:R-:W-:Y:S05]  /*0e60*/  @P3 BRA `(.L_x_32) ;  /* 0x0000000000283947 */ /* 0x000fea0003800000 */
[----:B---345:R-:W3:Y:S02]  /*0e70*/  LDS R2, [UR9+0x8] ;  /* 0x00000809ff027984 */ /* 0x038ee40008000800 */
[----:B---3--:R-:W-:-:S05]  /*0e80*/  LOP3.LUT R2, R2, 0x1800, RZ, 0xb8, !PT ;  /* 0x0000180002027812 */ /* 0x008fca00078eb8ff */
[----:B------:R4:W-:Y:S02]  /*0e90*/  STS [UR9+0x8], R2 ;  /* 0x00000802ff007988 */ /* 0x0009e40008000809 */
.L_x_31:
[----:B------:R-:W-:Y:S05]  /*0ea0*/  @P3 BREAK.RELIABLE B2 ;  /* 0x0000000000023942 */ /* 0x000fea0003800100 */
[----:B------:R-:W-:Y:S05]  /*0eb0*/  @P3 BRA `(.L_x_33) ;  /* 0x0000000000243947 */ /* 0x000fea0003800000 */
[----:B---34-:R-:W3:Y:S01]  /*0ec0*/  LDS R2, [UR9+0x8] ;  /* 0x00000809ff027984 */ /* 0x018ee20008000800 */
[----:B------:R-:W-:-:S05]  /*0ed0*/  IMAD.MOV.U32 R3, RZ, RZ, 0x6000 ;  /* 0x00006000ff037424 */ /* 0x000fca00078e00ff */
[----:B---3--:R-:W-:-:S04]  /*0ee0*/  LOP3.LUT R2, R2, 0x6000, R3, 0xd8, !PT ;  /* 0x0000600002027812 */ /* 0x008fc800078ed803 */
[----:B------:R-:W-:-:S05]  /*0ef0*/  LOP3.LUT R2, R2, 0x400000, RZ, 0xb8, !PT ;  /* 0x0040000002027812 */ /* 0x000fca00078eb8ff */
[----:B------:R3:W-:Y:S02]  /*0f00*/  STS [UR9+0x8], R2 ;  /* 0x00000802ff007988 */ /* 0x0007e40008000809 */
.L_x_32:
[----:B------:R-:W-:Y:S05]  /*0f10*/  BSYNC.RELIABLE B2 ;  /* 0x0000000000027941 */ /* 0x000fea0003800100 */
.L_x_29:
[----:B---345:R-:W3:Y:S02]  /*0f20*/  @!P3 LDS R2, [UR9+0x8] ;  /* 0x00000809ff02b984 */ /* 0x038ee40008000800 */
[----:B---3--:R-:W-:-:S05]  /*0f30*/  @!P3 LOP3.LUT R2, R2, 0x8000, RZ, 0xb8, !PT ;  /* 0x000080000202b812 */ /* 0x008fca00078eb8ff */
[----:B------:R5:W-:Y:S02]  /*0f40*/  @!P3 STS [UR9+0x8], R2 ;  /* 0x00000802ff00b988 */ /* 0x000be40008000809 */
.L_x_33:
[----:B------:R-:W-:Y:S05]  /*0f50*/  BSYNC.RECONVERGENT B3 ;  /* 0x0000000000037941 */ /* 0x000fea0003800200 */
.L_x_28:
[----:B------:R-:W-:Y:S05]  /*0f60*/  WARPSYNC.ALL ;  /* 0x0000000000007948 */ /* 0x000fea0003800000 */
[----:B------:R-:W-:Y:S01]  /*0f70*/  NOP ;  /* 0x0000000000007918 */ /* 0x000fe20000000000 */
[----:B------:R-:W-:-:S04]  /*0f80*/  UIADD3 UR5, UPT, UPT, UR4, 0x80, URZ ;  /* 0x0000008004057890 */ /* 0x000fc8000fffe0ff */
[----:B------:R-:W-:-:S04]  /*0f90*/  UIADD3 UR42, UP0, UPT, UR5, UR10, URZ ;  /* 0x0000000a052a7290 */ /* 0x000fc8000ff1e0ff */
[----:B------:R-:W-:Y:S01]  /*0fa0*/  ULEA.HI.X.SX32 UR43, UR5, UR11, 0x1, UP0 ;  /* 0x0000000b052b7291 */ /* 0x000fe200080f0eff */
[----:B------:R-:W-:Y:S11]  /*0fb0*/  @P0 BRA `(.L_x_34) ;  /* 0x0000000000300947 */ /* 0x000ff60003800000 */
[----:B---345:R-:W3:Y:S01]  /*0fc0*/  S2R R2, SR_LANEID ;  /* 0x0000000000027919 */ /* 0x038ee20000000000 */
[----:B------:R-:W-:Y:S05]  /*0fd0*/  WARPSYNC.ALL ;  /* 0x0000000000007948 */ /* 0x000fea0003800000 */
[----:B------:R-:W-:Y:S01]  /*0fe0*/  NOP ;  /* 0x0000000000007918 */ /* 0x000fe20000000000 */
[----:B---3--:R-:W-:-:S05]  /*0ff0*/  IMAD.SHL.U32 R6, R2, 0x4, RZ ;  /* 0x0000000402067824 */ /* 0x008fca00078e00ff */
[----:B------:R-:W3:Y:S01]  /*1000*/  LDS R7, [R6+UR9] ;  /* 0x0000000906077984 */ /* 0x000ee20008000800 */
[----:B------:R-:W-:-:S05]  /*1010*/  IADD3 R2, P1, PT, R6, UR42, RZ ;  /* 0x0000002a06027c10 */ /* 0x000fca000ff3e0ff */
[----:B------:R-:W-:-:S05]  /*1020*/  IMAD.X R3, RZ, RZ, UR43, P1 ;  /* 0x0000002bff037e24 */ /* 0x000fca00088e06ff */
[----:B---3--:R3:W4:Y:S01]  /*1030*/  ATOMG.E.EXCH.STRONG.GPU PT, RZ, [R2], R7 ;  /* 0x0000000702ff73a8 */ /* 0x00872200041ee100 */
[----:B------:R-:W-:-:S04]  /*1040*/  DEPBAR {5,4,3,2,1,0} ;  /* 0x0000003f0000791a */ /* 0x000fc80000000000 */
[----:B------:R-:W5:Y:S02]  /*1050*/  CCTL.E.C.LDCU.IV.DEEP [UR42] ;  /* 0x000000002a007540 */ /* 0x000f640009c08000 */
[----:B-----5:R3:W-:Y:S01]  /*1060*/  UTMACCTL.IV [UR42] ;  /* 0x000000002a0079b9 */ /* 0x0207e20008000000 */
[----:B------:R-:W-:Y:S01]  /*1070*/  NOP ;  /* 0x0000000000007918 */ /* 0x000fe20000000000 */
.L_x_34:
[----:B------:R-:W-:Y:S05]  /*1080*/  @P0 BRA `(.L_x_35) ;  /* 0x00000000000c0947 */ /* 0x000fea0003800000 */
[----:B------:R0:W-:Y:S01]  /*1090*/  UTMACMDFLUSH ;  /* 0x00000000000079b7 */ /* 0x0001e20000000000 */
[----:B------:R-:W-:Y:S05]  /*10a0*/  @P0 BRA `(.L_x_35) ;  /* 0x0000000000040947 */ /* 0x000fea0003800000 */
[----:B------:R-:W-:-:S04]  /*10b0*/  DEPBAR.LE SB0, 0x0 ;  /* 0x000080000000791a */ /* 0x000fc80000000000 */
.L_x_35:
[----:B------:R-:W-:Y:S05]  /*10c0*/  WARPSYNC.ALL ;  /* 0x0000000000007948 */ /* 0x000fea0003800000 */
[----:B------:R-:W-:Y:S01]  /*10d0*/  NOP ;  /* 0x0000000000007918 */ /* 0x000fe20000000000 */
[----:B----4-:R-:W-:Y:S06]  /*10e0*/  BAR.SYNC.DEFER_BLOCKING 0x0 ;  /* 0x0000000000007b1d */ /* 0x010fec0000010000 */
[----:B------:R-:W-:Y:S02]  /*10f0*/  BSSY.RECONVERGENT B3, `(.L_x_36) ;  /* 0x000000b000037945 */ /* 0x000fe40003800200 */
[----:B------:R-:W-:Y:S06]  /*1100*/  BAR.SYNC.DEFER_BLOCKING 0x0 ;  /* 0x0000000000007b1d */ /* 0x000fec0000010000 */
[----:B------:R4:W-:Y:S01]  /*1110*/  @!P0 STS [R11], RZ ;  /* 0x000000ff0b008388 */ /* 0x0009e20000000800 */
[----:B------:R-:W-:Y:S01]  /*1120*/  NOP ;  /* 0x0000000000007918 */ /* 0x000fe20000000000 */
[----:B------:R-:W-:Y:S05]  /*1130*/  @P3 BRA `(.L_x_37) ;  /* 0x0000000000183947 */ /* 0x000fea0003800000 */
[----:B---3-5:R-:W3:Y:S01]  /*1140*/  LDS R2, [UR9+0x8] ;  /* 0x00000809ff027984 */ /* 0x028ee20008000800 */
[----:B------:R-:W5:Y:S01]  /*1150*/  LDC.64 R6, c[0x0][0x390] ;  /* 0x0000e400ff067b82 */ /* 0x000f620000000a00 */
[----:B------:R-:W-:Y:S02]  /*1160*/  IMAD.MOV.U32 R3, RZ, RZ, 0x70 ;  /* 0x00000070ff037424 */ /* 0x000fe400078e00ff */
[----:B-----5:R5:W-:Y:S03]  /*1170*/  STS.64 [UR9], R6 ;  /* 0x00000006ff007988 */ /* 0x020be60008000a09 */
[----:B---3--:R-:W-:-:S05]  /*1180*/  LOP3.LUT R2, R2, 0x10, R3, 0xd8, !PT ;  /* 0x0000001002027812 */ /* 0x008fca00078ed803 */
[----:B------:R5:W-:Y:S02]  /*1190*/  STS [UR9+0x8], R2 ;  /* 0x00000802ff007988 */ /* 0x000be40008000809 */
.L_x_37:
[----:B---3--:R-:W-:Y:S05]  /*11a0*/  BSYNC.RECONVERGENT B3 ;  /* 0x0000000000037941 */ /* 0x008fea0003800200 */
.L_x_36:
[----:B------:R-:W-:Y:S04]  /*11b0*/  BSSY.RECONVERGENT B4, `(.L_x_38) ;  /* 0x0000011000047945 */ /* 0x000fe80003800200 */
[----:B------:R-:W-:Y:S04]  /*11c0*/  BSSY.RELIABLE B3, `(.L_x_39) ;  /* 0x000000e000037945 */ /* 0x000fe80003800100 */
[----:B------:R-:W-:Y:S05]  /*11d0*/  @P3 BRA `(.L_x_40) ;  /* 0x0000000000243947 */ /* 0x000fea0003800000 */
[----:B-----5:R-:W3:Y:S01]  /*11e0*/  LDS R2, [UR9+0x34] ;  /* 0x00003409ff027984 */ /* 0x020ee20008000800 */
[----:B------:R-:W-:-:S05]  /*11f0*/  IMAD.MOV.U32 R3, RZ, RZ, 0x3f000000 ;  /* 0x3f000000ff037424 */ /* 0x000fca00078e00ff */
[----:B---3--:R-:W-:-:S05]  /*1200*/  LOP3.LUT R2, R2, 0xff000000, R3, 0xb8, !PT ;  /* 0xff00000002027812 */ /* 0x008fca00078eb803 */
[----:B------:R3:W-:Y:S01]  /*1210*/  STS [UR9+0x34], R2 ;  /* 0x00003402ff007988 */ /* 0x0007e20008000809 */
[----:B------:R-:W-:Y:S05]  /*1220*/  @P3 BRA `(.L_x_41) ;  /* 0x00000000001c3947 */ /* 0x000fea0003800000 */
[----:B---3--:R-:W3:Y:S01]  /*1230*/  LDS R2, [UR9+0x38] ;  /* 0x00003809ff027984 */ /* 0x008ee20008000800 */
[----:B------:R-:W-:-:S05]  /*1240*/  IMAD.MOV.U32 R3, RZ, RZ, 0x7f ;  /* 0x0000007fff037424 */ /* 0x000fca00078e00ff */
[----:B---3--:R-:W-:-:S05]  /*1250*/  LOP3.LUT R2, R2, 0xff, R3, 0xb8, !PT ;  /* 0x000000ff02027812 */ /* 0x008fca00078eb803 */
[----:B------:R3:W-:Y:S02]  /*1260*/  STS [UR9+0x38], R2 ;  /* 0x00003802ff007988 */ /* 0x0007e40008000809 */
.L_x_40:
[----:B------:R-:W-:Y:S05]  /*1270*/  @P3 BREAK.RELIABLE B3 ;  /* 0x0000000000033942 */ /* 0x000fea0003800100 */
[----:B------:R-:W-:Y:S05]  /*1280*/  @P3 BRA `(.L_x_42) ;  /* 0x00000000000c3947 */ /* 0x000fea0003800000 */
[----:B------:R2:W-:Y:S02]  /*1290*/  STS [UR9+0x20], R5 ;  /* 0x00002005ff007988 */ /* 0x0005e40008000809 */
.L_x_41:
[----:B------:R-:W-:Y:S05]  /*12a0*/  BSYNC.RELIABLE B3 ;  /* 0x0000000000037941 */ /* 0x000fea0003800100 */
.L_x_39:
[----:B------:R2:W-:Y:S02]  /*12b0*/  @!P3 STS [UR9+0x24], R4 ;  /* 0x00002404ff00b988 */ /* 0x0005e40008000809 */
.L_x_42:
[----:B------:R-:W-:Y:S05]  /*12c0*/  BSYNC.RECONVERGENT B4 ;  /* 0x0000000000047941 */ /* 0x000fea0003800200 */
.L_x_38:
[----:B------:R-:W-:Y:S05]  /*12d0*/  WARPSYNC.ALL ;  /* 0x0000000000007948 */ /* 0x000fea0003800000 */
[----:B------:R-:W-:Y:S01]  /*12e0*/  NOP ;  /* 0x0000000000007918 */ /* 0x000fe20000000000 */
[----:B------:R-:W-:Y:S04]  /*12f0*/  BSSY.RECONVERGENT B4, `(.L_x_43) ;  /* 0x000000e000047945 */ /* 0x000fe80003800200 */
[----:B------:R-:W-:Y:S05]  /*1300*/  @P3 BRA `(.L_x_44) ;  /* 0x0000000000303947 */ /* 0x000fea0003800000 */
[----:B------:R-:W2:Y:S02]  /*1310*/  LDS R3, [UR9+0x34] ;  /* 0x00003409ff037984 */ /* 0x000ea40008000800 */
[----:B--2---:R-:W2:Y:S02]  /*1320*/  LDC.64 R4, c[0x0][0x3b8] ;  /* 0x0000ee00ff047b82 */ /* 0x004ea40000000a00 */
[----:B---3-5:R-:W3:Y:S01]  /*1330*/  LDS R2, [UR9+0x1c] ;  /* 0x00001c09ff027984 */ /* 0x028ee20008000800 */
[C---:B--2---:R-:W-:Y:S01]  /*1340*/  SHF.L.U64.HI R5, R4.reuse, 0x1, R5 ;  /* 0x0000000104057819 */ /* 0x044fe20000010205 */
[----:B------:R-:W-:-:S03]  /*1350*/  IMAD.SHL.U32 R4, R4, 0x2, RZ ;  /* 0x0000000204047824 */ /* 0x000fc600078e00ff */
[--C-:B------:R-:W-:Y:S02]  /*1360*/  SHF.R.U32.HI R7, RZ, 0x4, R5.reuse ;  /* 0x00000004ff077819 */ /* 0x100fe40000011605 */
[----:B------:R-:W-:-:S05]  /*1370*/  SHF.R.U64 R4, R4, 0x4, R5 ;  /* 0x0000000404047819 */ /* 0x000fca0000001205 */
[----:B------:R2:W-:Y:S01]  /*1380*/  STS [UR9+0xc], R4 ;  /* 0x00000c04ff007988 */ /* 0x0005e20008000809 */
[----:B------:R-:W-:Y:S02]  /*1390*/  LOP3.LUT R3, R3, 0x7, RZ, 0xb8, !PT ;  /* 0x0000000703037812 */ /* 0x000fe400078eb8ff */
[----:B---3--:R-:W-:-:S03]  /*13a0*/  LOP3.LUT R2, R2, 0xf, R7, 0xb8, !PT ;  /* 0x0000000f02027812 */ /* 0x008fc600078eb807 */
[----:B------:R2:W-:Y:S04]  /*13b0*/  STS [UR9+0x34], R3 ;  /* 0x00003403ff007988 */ /* 0x0005e80008000809 */
[----:B------:R2:W-:Y:S02]  /*13c0*/  STS [UR9+0x1c], R2 ;  /* 0x00001c02ff007988 */ /* 0x0005e40008000809 */
.L_x_44:
[----:B------:R-:W-:Y:S05]  /*13d0*/  BSYNC.RECONVERGENT B4 ;  /* 0x0000000000047941 */ /* 0x000fea0003800200 */
.L_x_43:
[----:B------:R-:W-:Y:S04]  /*13e0*/  BSSY.RECONVERGENT B5, `(.L_x_45) ;  /* 0x000001a000057945 */ /* 0x000fe80003800200 */
[----:B------:R-:W-:Y:S04]  /*13f0*/  BSSY.RELIABLE B4, `(.L_x_46) ;  /* 0x0000015000047945 */ /* 0x000fe80003800100 */
[----:B------:R-:W-:Y:S05]  /*1400*/  @P3 BRA `(.L_x_47) ;  /* 0x0000000000203947 */ /* 0x000fea0003800000 */
[----:B--23-5:R-:W2:Y:S02]  /*1410*/  LDS R2, [UR9+0x34] ;  /* 0x00003409ff027984 */ /* 0x02cea40008000800 */
[----:B--2---:R-:W-:-:S05]  /*1420*/  LOP3.LUT R2, R2, 0x38, RZ, 0xb8, !PT ;  /* 0x0000003802027812 */ /* 0x004fca00078eb8ff */
[----:B------:R2:W-:Y:S01]  /*1430*/  STS [UR9+0x34], R2 ;  /* 0x00003402ff007988 */ /* 0x0005e20008000809 */
[----:B------:R-:W-:Y:S05]  /*1440*/  @P3 BRA `(.L_x_48) ;  /* 0x0000000000203947 */ /* 0x000fea0003800000 */
[----:B--2---:R-:W2:Y:S01]  /*1450*/  LDS R2, [UR9+0x8] ;  /* 0x00000809ff027984 */ /* 0x004ea20008000800 */
[----:B------:R-:W-:-:S05]  /*1460*/  IMAD.MOV.U32 R3, RZ, RZ, 0x780 ;  /* 0x00000780ff037424 */ /* 0x000fca00078e00ff */
[----:B--2---:R-:W-:-:S05]  /*1470*/  LOP3.LUT R2, R2, 0x300, R3, 0xd8, !PT ;  /* 0x0000030002027812 */ /* 0x004fca00078ed803 */
[----:B------:R2:W-:Y:S02]  /*1480*/  STS [UR9+0x8], R2 ;  /* 0x00000802ff007988 */ /* 0x0005e40008000809 */
.L_x_47:
[----:B------:R-:W-:Y:S05]  /*1490*/  @P3 BRA `(.L_x_49) ;  /* 0x0000000000283947 */ /* 0x000fea0003800000 */
[----:B--23-5:R-:W2:Y:S02]  /*14a0*/  LDS R2, [UR9+0x8] ;  /* 0x00000809ff027984 */ /* 0x02cea40008000800 */
[----:B--2---:R-:W-:-:S05]  /*14b0*/  LOP3.LUT R2, R2, 0x1800, RZ, 0xb8, !PT ;  /* 0x0000180002027812 */ /* 0x004fca00078eb8ff */
[----:B------:R3:W-:Y:S02]  /*14c0*/  STS [UR9+0x8], R2 ;  /* 0x00000802ff007988 */ /* 0x0007e40008000809 */
.L_x_48:
[----:B------:R-:W-:Y:S05]  /*14d0*/  @P3 BREAK.RELIABLE B4 ;  /* 0x0000000000043942 */ /* 0x000fea0003800100 */
[----:B------:R-:W-:Y:S05]  /*14e0*/  @P3 BRA `(.L_x_50) ;  /* 0x0000000000243947 */ /* 0x000fea0003800000 */
[----:B--23--:R-:W2:Y:S01]  /*14f0*/  LDS R2, [UR9+0x8] ;  /* 0x00000809ff027984 */ /* 0x00cea20008000800 */
[----:B------:R-:W-:-:S05]  /*1500*/  IMAD.MOV.U32 R3, RZ, RZ, 0x6000 ;  /* 0x00006000ff037424 */ /* 0x000fca00078e00ff */
[----:B--2---:R-:W-:-:S04]  /*1510*/  LOP3.LUT R2, R2, 0x6000, R3, 0xd8, !PT ;  /* 0x0000600002027812 */ /* 0x004fc800078ed803 */
[----:B------:R-:W-:-:S05]  /*1520*/  LOP3.LUT R2, R2, 0x400000, RZ, 0xb8, !PT ;  /* 0x0040000002027812 */ /* 0x000fca00078eb8ff */
[----:B------:R2:W-:Y:S02]  /*1530*/  STS [UR9+0x8], R2 ;  /* 0x00000802ff007988 */ /* 0x0005e40008000809 */
.L_x_49:
[----:B------:R-:W-:Y:S05]  /*1540*/  BSYNC.RELIABLE B4 ;  /* 0x0000000000047941 */ /* 0x000fea0003800100 */
.L_x_46:
[----:B--23-5:R-:W2:Y:S02]  /*1550*/  @!P3 LDS R2, [UR9+0x8] ;  /* 0x00000809ff02b984 */ /* 0x02cea40008000800 */
[----:B--2---:R-:W-:-:S05]  /*1560*/  @!P3 LOP3.LUT R2, R2, 0x8000, RZ, 0xb8, !PT ;  /* 0x000080000202b812 */ /* 0x004fca00078eb8ff */
[----:B------:R5:W-:Y:S02]  /*1570*/  @!P3 STS [UR9+0x8], R2 ;  /* 0x00000802ff00b988 */ /* 0x000be40008000809 */
.L_x_50:
[----:B------:R-:W-:Y:S05]  /*1580*/  BSYNC.RECONVERGENT B5 ;  /* 0x0000000000057941 */ /* 0x000fea0003800200 */
.L_x_45:
[----:B------:R-:W-:Y:S05]  /*1590*/  WARPSYNC.ALL ;  /* 0x0000000000007948 */ /* 0x000fea0003800000 */
[----:B------:R-:W-:Y:S01]  /*15a0*/  NOP ;  /* 0x0000000000007918 */ /* 0x000fe20000000000 */
[----:B------:R-:W-:-:S04]  /*15b0*/  UIADD3 UR4, UPT, UPT, UR4, 0x100, URZ ;  /* 0x0000010004047890 */ /* 0x000fc8000fffe0ff */
[----:B------:R-:W-:-:S04]  /*15c0*/  UIADD3 UR10, UP0, UPT, UR4, UR10, URZ ;  /* 0x0000000a040a7290 */ /* 0x000fc8000ff1e0ff */
[----:B------:R-:W-:Y:S01]  /*15d0*/  ULEA.HI.X.SX32 UR11, UR4, UR11, 0x1, UP0 ;  /* 0x0000000b040b7291 */ /* 0x000fe200080f0eff */
[----:B------:R-:W-:Y:S11]  /*15e0*/  @P0 BRA `(.L_x_51) ;  /* 0x0000000000300947 */ /* 0x000ff60003800000 */
[----:B--23-5:R-:W2:Y:S01]  /*15f0*/  S2R R2, SR_LANEID ;  /* 0x0000000000027919 */ /* 0x02cea20000000000 */
[----:B------:R-:W-:Y:S05]  /*1600*/  WARPSYNC.ALL ;  /* 0x0000000000007948 */ /* 0x000fea0003800000 */
[----:B------:R-:W-:Y:S01]  /*1610*/  NOP ;  /* 0x0000000000007918 */ /* 0x000fe20000000000 */
[----:B--2---:R-:W-:-:S05]  /*1620*/  IMAD.SHL.U32 R4, R2, 0x4, RZ ;  /* 0x0000000402047824 */ /* 0x004fca00078e00ff */
[----:B------:R-:W2:Y:S01]  /*1630*/  LDS R5, [R4+UR9] ;  /* 0x0000000904057984 */ /* 0x000ea20008000800 */
[----:B------:R-:W-:-:S05]  /*1640*/  IADD3 R2, P1, PT, R4, UR10, RZ ;  /* 0x0000000a04027c10 */ /* 0x000fca000ff3e0ff */
[----:B------:R-:W-:-:S05]  /*1650*/  IMAD.X R3, RZ, RZ, UR11, P1 ;  /* 0x0000000bff037e24 */ /* 0x000fca00088e06ff */
[----:B--2---:R2:W3:Y:S01]  /*1660*/  ATOMG.E.EXCH.STRONG.GPU PT, RZ, [R2], R5 ;  /* 0x0000000502ff73a8 */ /* 0x0044e200041ee100 */
[----:B------:R-:W-:-:S04]  /*1670*/  DEPBAR {5,4,3,2,1,0} ;  /* 0x0000003f0000791a */ /* 0x000fc80000000000 */
[----:B------:R-:W5:Y:S02]  /*1680*/  CCTL.E.C.LDCU.IV.DEEP [UR10] ;  /* 0x000000000a007540 */ /* 0x000f640009c08000 */
[----:B-----5:R2:W-:Y:S01]  /*1690*/  UTMACCTL.IV [UR10] ;  /* 0x000000000a0079b9 */ /* 0x0205e20008000000 */
[----:B------:R-:W-:Y:S01]  /*16a0*/  NOP ;  /* 0x0000000000007918 */ /* 0x000fe20000000000 */
.L_x_51:
[----:B------:R-:W-:Y:S05]  /*16b0*/  @P0 BRA `(.L_x_52) ;  /* 0x00000000000c0947 */ /* 0x000fea0003800000 */
[----:B------:R0:W-:Y:S01]  /*16c0*/  UTMACMDFLUSH ;  /* 0x00000000000079b7 */ /* 0x0001e20000000000 */
[----:B------:R-:W-:Y:S05]  /*16d0*/  @P0 BRA `(.L_x_52) ;  /* 0x0000000000040947 */ /* 0x000fea0003800000 */
[----:B------:R-:W-:-:S04]  /*16e0*/  DEPBAR.LE SB0, 0x0 ;  /* 0x000080000000791a */ /* 0x000fc80000000000 */
.L_x_52:
[----:B------:R-:W-:Y:S05]  /*16f0*/  WARPSYNC.ALL ;  /* 0x0000000000007948 */ /* 0x000fea0003800000 */
[----:B------:R-:W-:Y:S01]  /*1700*/  NOP ;  /* 0x0000000000007918 */ /* 0x000fe20000000000 */
[----:B---3--:R-:W-:Y:S01]  /*1710*/  BAR.SYNC.DEFER_BLOCKING 0x0 ;  /* 0x0000000000007b1d */ /* 0x008fe20000010000 */
[----:B--2--5:R-:W-:Y:S01]  /*1720*/  SHF.R.U32.HI R2, RZ, 0x5, R0 ;  /* 0x00000005ff027819 */ /* 0x024fe20000011600 */
[----:B------:R-:W-:-:S03]  /*1730*/  USHF.L.U32 UR23, UR23, 0x7, URZ ;  /* 0x0000000717177899 */ /* 0x000fc600080006ff */
[----:B------:R-:W-:Y:S01]  /*1740*/  R2UR UR12, R2 ;  /* 0x00000000020c72ca */ /* 0x000fe200000e0000 */
[----:B------:R-:W-:Y:S01]  /*1750*/  VOTEU.ALL UP0, P3 ;  /* 0x0000000000ff7886 */ /* 0x000fe20001800000 */
[----:B------:R-:W-:Y:S01]  /*1760*/  UMOV UR4, 0x1 ;  /* 0x0000000100047882 */ /* 0x000fe20000000000 */
[----:B------:R-:W-:Y:S01]  /*1770*/  VOTEU.ALL UP1, P3 ;  /* 0x0000000000ff7886 */ /* 0x000fe20001820000 */
[----:B------:R-:W-:Y:S02]  /*1780*/  BSSY.RECONVERGENT B5, `(.L_x_53) ;  /* 0x0000018000057945 */ /* 0x000fe40003800200 */
[----:B------:R-:W-:-:S04]  /*1790*/  @!UP0 UIADD3 UR16, UPT, UPT, -UR4, 0x100000, URZ ;  /* 0x0010000004108890 */ /* 0x000fc8000fffe1ff */
[----:B------:R-:W-:Y:S02]  /*17a0*/  @!UP0 USHF.L.U32 UR17, UR16, 0xb, URZ ;  /* 0x0000000b10118899 */ /* 0x000fe400080006ff */
[----:B------:R-:W-:Y:S02]  /*17b0*/  @!UP0 USHF.L.U32 UR16, UR16, 0x1, URZ ;  /* 0x0000000110108899 */ /* 0x000fe400080006ff */
[----:B------:R-:W-:-:S04]  /*17c0*/  @!UP0 UIADD3 UR4, UPT, UPT, -UR4, 0x100000, URZ ;  /* 0x0010000004048890 */ /* 0x000fc8000fffe1ff */
[----:B------:R-:W-:Y:S02]  /*17d0*/  @!UP0 USHF.L.U32 UR5, UR4, 0xb, URZ ;  /* 0x0000000b04058899 */ /* 0x000fe400080006ff */
[----:B------:R-:W-:Y:S01]  /*17e0*/  @!UP0 USHF.L.U32 UR4, UR4, 0x1, URZ ;  /* 0x0000000104048899 */ /* 0x000fe200080006ff */
[----:B------:R-:W-:Y:S01]  /*17f0*/  VOTEU.ALL UP0, P3 ;  /* 0x0000000000ff7886 */ /* 0x000fe20001800000 */
[----:B------:R-:W2:Y:S04]  /*1800*/  FENCE.VIEW.ASYNC.S ;  /* 0x00000000000073c6 */ /* 0x000ea80000000000 */
[----:B--2---:R2:W3:Y:S06]  /*1810*/  @!UP0 SYNCS.EXCH.64 URZ, [UR9+0x30000], UR16 ;  /* 0x0300001009ff85b2 */ /* 0x0044ec0008000100 */
[----:B------:R2:W3:Y:S02]  /*1820*/  @!UP1 SYNCS.EXCH.64 URZ, [UR9+0x30020], UR4 ;  /* 0x0300200409ff95b2 */ /* 0x0004e40008000100 */
[----:B---3--:R-:W-:Y:S06]  /*1830*/  BAR.SYNC.DEFER_BLOCKING 0x0 ;  /* 0x0000000000007b1d */ /* 0x008fec0000010000 */
[----:B------:R-:W-:Y:S05]  /*1840*/  @P3 BRA `(.L_x_54) ;  /* 0x00000000002c3947 */ /* 0x000fea0003800000 */
[----:B--2---:R-:W-:Y:S02]  /*1850*/  UMOV UR4, 0x1 ;  /* 0x0000000100047882 */ /* 0x004fe40000000000 */
[----:B------:R-:W-:-:S04]  /*1860*/  UIADD3 UR16, UPT, UPT, -UR4, 0x100000, URZ ;  /* 0x0010000004107890 */ /* 0x000fc8000fffe1ff */
[----:B------:R-:W-:Y:S02]  /*1870*/  USHF.L.U32 UR17, UR16, 0xb, URZ ;  /* 0x0000000b10117899 */ /* 0x000fe400080006ff */
[----:B------:R-:W-:Y:S02]  /*1880*/  USHF.L.U32 UR16, UR16, 0x1, URZ ;  /* 0x0000000110107899 */ /* 0x000fe400080006ff */
[----:B------:R-:W-:-:S04]  /*1890*/  UIADD3 UR4, UPT, UPT, -UR4, 0x100000, URZ ;  /* 0x0010000004047890 */ /* 0x000fc8000fffe1ff */
[----:B------:R-:W-:Y:S02]  /*18a0*/  USHF.L.U32 UR5, UR4, 0xb, URZ ;  /* 0x0000000b04057899 */ /* 0x000fe400080006ff */
[----:B------:R-:W-:Y:S01]  /*18b0*/  USHF.L.U32 UR4, UR4, 0x1, URZ ;  /* 0x0000000104047899 */ /* 0x000fe200080006ff */
[----:B------:R-:W2:Y:S03]  /*18c0*/  FENCE.VIEW.ASYNC.S ;  /* 0x00000000000073c6 */ /* 0x000ea60000000000 */
[----:B--2---:R3:W5:Y:S08]  /*18d0*/  SYNCS.EXCH.64 URZ, [UR9+0x30008], UR16 ;  /* 0x0300081009ff75b2 */ /* 0x0047700008000100 */
[----:B------:R3:W2:Y:S02]  /*18e0*/  SYNCS.EXCH.64 URZ, [UR9+0x30028], UR4 ;  /* 0x0300280409ff75b2 */ /* 0x0006a40008000100 */
[----:B---3--:R-:W-:Y:S01]  /*18f0*/  NOP ;  /* 0x0000000000007918 */ /* 0x008fe20000000000 */
.L_x_54:
[----:B--2---:R-:W-:Y:S05]  /*1900*/  BSYNC.RECONVERGENT B5 ;  /* 0x0000000000057941 */ /* 0x004fea0003800200 */
.L_x_53:
[----:B-----5:R-:W-:Y:S01]  /*1910*/  BAR.SYNC.DEFER_BLOCKING 0x0 ;  /* 0x0000000000007b1d */ /* 0x020fe20000010000 */
[----:B------:R-:W-:Y:S01]  /*1920*/  UIADD3 UR13, UPT, UPT, UR9, 0x30020, URZ ;  /* 0x00030020090d7890 */ /* 0x000fe2000fffe0ff */
[----:B------:R-:W-:Y:S01]  /*1930*/  ISETP.GE.AND P0, PT, R10, 0x1, PT ;  /* 0x000000010a00780c */ /* 0x000fe20003f06270 */
[----:B------:R-:W-:-:S03]  /*1940*/  USHF.L.U32 UR27, UR14, 0x7, URZ ;  /* 0x000000070e1b7899 */ /* 0x000fc600080006ff */
[----:B------:R-:W-:Y:S04]  /*1950*/  BSSY.RECONVERGENT B5, `(.L_x_55) ;  /* 0x000000d000057945 */ /* 0x000fe80003800200 */
[----:B------:R-:W-:Y:S05]  /*1960*/  @P3 BRA `(.L_x_56) ;  /* 0x00000000002c3947 */ /* 0x000fea0003800000 */
[----:B------:R-:W-:Y:S02]  /*1970*/  UMOV UR4, 0x1 ;  /* 0x0000000100047882 */ /* 0x000fe40000000000 */
[----:B------:R-:W-:-:S04]  /*1980*/  UIADD3 UR16, UPT, UPT, -UR4, 0x100000, URZ ;  /* 0x0010000004107890 */ /* 0x000fc8000fffe1ff */
[----:B------:R-:W-:Y:S02]  /*1990*/  USHF.L.U32 UR17, UR16, 0xb, URZ ;  /* 0x0000000b10117899 */ /* 0x000fe400080006ff */
[----:B------:R-:W-:Y:S02]  /*19a0*/  USHF.L.U32 UR16, UR16, 0x1, URZ ;  /* 0x0000000110107899 */ /* 0x000fe400080006ff */
[----:B------:R-:W-:-:S04]  /*19b0*/  UIADD3 UR4, UPT, UPT, -UR4, 0x100000, URZ ;  /* 0x0010000004047890 */ /* 0x000fc8000fffe1ff */
[----:B------:R-:W-:Y:S02]  /*19c0*/  USHF.L.U32 UR5, UR4, 0xb, URZ ;  /* 0x0000000b04057899 */ /* 0x000fe400080006ff */
[----:B------:R-:W-:Y:S01]  /*19d0*/  USHF.L.U32 UR4, UR4, 0x1, URZ ;  /* 0x0000000104047899 */ /* 0x000fe200080006ff */
[----:B------:R-:W2:Y:S03]  /*19e0*/  FENCE.VIEW.ASYNC.S ;  /* 0x00000000000073c6 */ /* 0x000ea60000000000 */
[----:B--2---:R2:W3:Y:S08]  /*19f0*/  SYNCS.EXCH.64 URZ, [UR9+0x30010], UR16 ;  /* 0x0300101009ff75b2 */ /* 0x0044f00008000100 */
[----:B------:R2:W5:Y:S01]  /*1a00*/  SYNCS.EXCH.64 URZ, [UR9+0x30030], UR4 ;  /* 0x0300300409ff75b2 */ /* 0x0005620008000100 */
[----:B------:R-:W-:Y:S01]  /*1a10*/  NOP ;  /* 0x0000000000007918 */ /* 0x000fe20000000000 */
.L_x_56:
[----:B--2---:R-:W-:Y:S05]  /*1a20*/  BSYNC.RECONVERGENT B5 ;  /* 0x0000000000057941 */ /* 0x004fea0003800200 */
.L_x_55:
[----:B------:R-:W-:Y:S05]  /*1a30*/  @!P0 BRA `(.L_x_57) ;  /* 0x0000000c00448947 */ /* 0x000fea0003800000 */
[----:B---3-5:R-:W-:Y:S01]  /*1a40*/  BAR.SYNC.DEFER_BLOCKING 0x0 ;  /* 0x0000000000007b1d */ /* 0x028fe20000010000 */
[----:B------:R-:W-:Y:S01]  /*1a50*/  @!P3 IMAD.MOV.U32 R2, RZ, RZ, 0x10000 ;  /* 0x00010000ff02b424 */ /* 0x000fe200078e00ff */
[----:B------:R-:W-:Y:S01]  /*1a60*/  ELECT P1, URZ, PT ;  /* 0x0000000000ff782f */ /* 0x000fe20003820000 */
[----:B------:R-:W-:-:S03]  /*1a70*/  ULOP3.LUT UR4, UR12, 0x1, URZ, 0xc0, !UPT ;  /* 0x000000010c047892 */ /* 0x000fc6000f8ec0ff */
[C---:B------:R-:W-:Y:S02]  /*1a80*/  ISETP.LT.U32.AND P1, PT, R68.reuse, 0x40, P1 ;  /* 0x000000404400780c */ /* 0x040fe40000f21070 */
[----:B------:R-:W-:Y:S01]  /*1a90*/  ELECT P0, URZ, PT ;  /* 0x0000000000ff782f */ /* 0x000fe20003800000 */
[----:B------:R-:W-:Y:S02]  /*1aa0*/  ULEA UR24, UR4, UR9, 0xe ;  /* 0x0000000904187291 */ /* 0x000fe4000f8e70ff */
[----:B------:R-:W-:Y:S01]  /*1ab0*/  USHF.L.U32 UR26, UR4, 0x6, URZ ;  /* 0x00000006041a7899 */ /* 0x000fe200080006ff */
[----:B------:R-:W-:-:S06]  /*1ac0*/  ISETP.LT.U32.AND P0, PT, R68, 0x40, P0 ;  /* 0x000000404400780c */ /* 0x000fcc0000701070 */
[----:B------:R-:W-:Y:S01]  /*1ad0*/  UMOV UR22, UR26 ;  /* 0x0000001a00167c82 */ /* 0x000fe20008000000 */
[----:B------:R-:W-:Y:S01]  /*1ae0*/  VOTEU.ANY UP0, P1 ;  /* 0x0000000000ff7886 */ /* 0x000fe20000800100 */
[----:B------:R2:W-:Y:S01]  /*1af0*/  @!P3 SYNCS.ARRIVE.TRANS64 RZ, [UR9+0x30000], R2 ;  /* 0x03000002ffffb9a7 */ /* 0x0005e20008000009 */
[----:B------:R3:W-:Y:S06]  /*1b00*/  MEMBAR.ALL.CTA ;  /* 0x0000000000007992 */ /* 0x0007ec0000008000 */
[----:B---3--:R-:W3:Y:S01]  /*1b10*/  FENCE.VIEW.ASYNC.S ;  /* 0x00000000000073c6 */ /* 0x008ee20000000000 */
[----:B------:R-:W-:Y:S01]  /*1b20*/  @UP0 UIADD3 UR25, UPT, UPT, UR9, 0x30000, URZ ;  /* 0x0003000009190890 */ /* 0x000fe2000fffe0ff */
[----:B---3--:R-:W-:Y:S01]  /*1b30*/  VOTEU.ANY UP0, P1 ;  /* 0x0000000000ff7886 */ /* 0x008fe20000800100 */
[----:B------:R-:W-:-:S05]  /*1b40*/  VOTEU.ANY UP1, P0 ;  /* 0x0000000000ff7886 */ /* 0x000fca0000020100 */
[----:B------:R-:W-:Y:S02]  /*1b50*/  @UP1 UIADD3 UR20, UPT, UPT, UR24, 0x18000, URZ ;  /* 0x0001800018141890 */ /* 0x000fe4000fffe0ff */
[----:B------:R-:W-:Y:S01]  /*1b60*/  @UP1 UIADD3 UR21, UPT, UPT, UR9, 0x30000, URZ ;  /* 0x0003000009151890 */ /* 0x000fe2000fffe0ff */
[----:B------:R-:W-:Y:S01]  /*1b70*/  VOTEU.ANY UP1, P0 ;  /* 0x0000000000ff7886 */ /* 0x000fe20000020100 */
[----:B------:R-:W-:Y:S06]  /*1b80*/  BAR.SYNC.DEFER_BLOCKING 0x0 ;  /* 0x0000000000007b1d */ /* 0x000fec0000010000 */
[----:B------:R2:W-:Y:S01]  /*1b90*/  @UP0 UTMALDG.2D [UR24], [UR6] ;  /* 0x00000018060005b4 */ /* 0x0005e20008008000 */
[----:B------:R-:W-:Y:S01]  /*1ba0*/  UISETP.NE.U32.AND UP0, UPT, UR12, URZ, UPT ;  /* 0x000000ff0c00728c */ /* 0x000fe2000bf05070 */
[----:B------:R-:W-:Y:S06]  /*1bb0*/  BAR.SYNC.DEFER_BLOCKING 0x0 ;  /* 0x0000000000007b1d */ /* 0x000fec0000010000 */
[----:B------:R2:W-:Y:S02]  /*1bc0*/  @UP1 UTMALDG.2D [UR20], [UR42] ;  /* 0x000000142a0015b4 */ /* 0x0005e40008008000 */
[----:B------:R-:W-:Y:S06]  /*1bd0*/  BAR.SYNC.DEFER_BLOCKING 0x0 ;  /* 0x0000000000007b1d */ /* 0x000fec0000010000 */
[----:B------:R-:W3:Y:S02]  /*1be0*/  SYNCS.PHASECHK.TRANS64.TRYWAIT P0, [UR9+0x30000], RZ ;  /* 0x030000ffff0075a7 */ /* 0x000ee40008001109 */
[----:B--23--:R-:W-:Y:S05]  /*1bf0*/  @!P0 BRA `(.L_x_58) ;  /* 0x0000001000f08947 */ /* 0x00cfea0003800000 */
.L_x_74:
[----:B------:R-:W-:Y:S05]  /*1c00*/  BRA.U UP0, `(.L_x_59) ;  /* 0x0000000100c87547 */ /* 0x000fea000b800000 */
[----:B------:R-:W-:Y:S02]  /*1c10*/  USHF.R.U32.HI UR14, URZ, 0x4, UR9 ;  /* 0x00000004ff0e7899 */ /* 0x000fe40008011609 */
[----:B------:R-:W-:Y:S02]  /*1c20*/  UIADD3 UR15, UPT, UPT, UR9, 0x18000, URZ ;  /* 0x00018000090f7890 */ /* 0x000fe4000fffe0ff */
[----:B------:R-:W-:Y:S02]  /*1c30*/  USGXT.U32 UR14, UR14, 0xe ;  /* 0x0000000e0e0e789a */ /* 0x000fe40008000000 */
[----:B------:R-:W-:Y:S02]  /*1c40*/  USHF.R.U32.HI UR15, URZ, 0x4, UR15 ;  /* 0x00000004ff0f7899 */ /* 0x000fe4000801160f */
[----:B------:R-:W-:Y:S02]  /*1c50*/  UIADD3 UR50, UP0, UPT, UR14, 0x2, URZ ;  /* 0x000000020e327890 */ /* 0x000fe4000ff1e0ff */
[----:B------:R-:W-:Y:S01]  /*1c60*/  USGXT.U32 UR16, UR15, 0xe ;  /* 0x0000000e0f10789a */ /* 0x000fe20008000000 */
[----:B------:R-:W-:Y:S01]  /*1c70*/  UMOV UR4, URZ ;  /* 0x000000ff00047c82 */ /* 0x000fe20008000000 */
[----:B------:R-:W-:Y:S01]  /*1c80*/  UMOV UR5, URZ ;  /* 0x000000ff00057c82 */ /* 0x000fe20008000000 */
[----:B------:R-:W-:-:S02]  /*1c90*/  UIADD3.X UR51, UPT, UPT, UR4, 0x40004040, URZ, UP0, !UPT ;  /* 0x4000404004337890 */ /* 0x000fc400087fe4ff */
[----:B------:R-:W-:Y:S02]  /*1ca0*/  UIADD3 UR48, UP0, UPT, UR16, 0x2, URZ ;  /* 0x0000000210307890 */ /* 0x000fe4000ff1e0ff */
[----:B------:R-:W-:Y:S02]  /*1cb0*/  UIADD3.64 UR24, UPT, UPT, UR50, 0x4, URZ ;  /* 0x0000000432187897 */ /* 0x000fe4000fffe0ff */
[----:B------:R-:W-:Y:S02]  /*1cc0*/  UIADD3.X UR49, UPT, UPT, UR5, 0x40004040, URZ, UP0, !UPT ;  /* 0x4000404005317890 */ /* 0x000fe400087fe4ff */
[----:B------:R-:W-:Y:S02]  /*1cd0*/  UIADD3.64 UR4, UPT, UPT, UR50, 0x2, URZ ;  /* 0x0000000232047897 */ /* 0x000fe4000fffe0ff */
[----:B------:R-:W-:Y:S02]  /*1ce0*/  UIADD3.64 UR20, UPT, UPT, UR48, 0x2, URZ ;  /* 0x0000000230147897 */ /* 0x000fe4000fffe0ff */
[----:B------:R-:W-:-:S02]  /*1cf0*/  UIADD3.64 UR28, UPT, UPT, UR48, 0x4, URZ ;  /* 0x00000004301c7897 */ /* 0x000fc4000fffe0ff */
[----:B------:R-:W-:Y:S02]  /*1d00*/  UIADD3.64 UR30, UPT, UPT, UR50, 0x3fe, URZ ;  /* 0x000003fe321e7897 */ /* 0x000fe4000fffe0ff */
[----:B------:R-:W-:Y:S02]  /*1d10*/  UIADD3.64 UR32, UPT, UPT, UR48, 0x3fe, URZ ;  /* 0x000003fe30207897 */ /* 0x000fe4000fffe0ff */
[----:B------:R-:W-:Y:S02]  /*1d20*/  UIADD3.64 UR34, UPT, UPT, UR50, 0x400, URZ ;  /* 0x0000040032227897 */ /* 0x000fe4000fffe0ff */
[----:B------:R-:W-:Y:S02]  /*1d30*/  UIADD3.64 UR36, UPT, UPT, UR48, 0x400, URZ ;  /* 0x0000040030247897 */ /* 0x000fe4000fffe0ff */
[----:B------:R-:W-:Y:S02]  /*1d40*/  UIADD3.64 UR38, UPT, UPT, UR50, 0x402, URZ ;  /* 0x0000040232267897 */ /* 0x000fe4000fffe0ff */
[----:B------:R-:W-:Y:S01]  /*1d50*/  UIADD3.64 UR40, UPT, UPT, UR48, 0x402, URZ ;  /* 0x0000040230287897 */ /* 0x000fe2000fffe0ff */
[----:B------:R-:W-:Y:S01]  /*1d60*/  UMOV UR18, 0x0 ;  /* 0x0000000000127882 */ /* 0x000fe20000000000 */
[----:B------:R-:W-:Y:S01]  /*1d70*/  UMOV UR19, 0x8200010 ;  /* 0x0820001000137882 */ /* 0x000fe20000000000 */
[----:B------:R-:W-:Y:S01]  /*1d80*/  UIADD3.64 UR44, UPT, UPT, UR50, 0x404, URZ ;  /* 0x00000404322c7897 */ /* 0x000fe2000fffe0ff */
[----:B------:R-:W-:Y:S01]  /*1d90*/  UMOV UR15, 0x40004040 ;  /* 0x40004040000f7882 */ /* 0x000fe20000000000 */
[----:B------:R-:W-:Y:S01]  /*1da0*/  UIADD3.64 UR46, UPT, UPT, UR48, 0x404, URZ ;  /* 0x00000404302e7897 */ /* 0x000fe2000fffe0ff */
[----:B------:R-:W-:Y:S01]  /*1db0*/  UMOV UR17, 0x40004040 ;  /* 0x4000404000117882 */ /* 0x000fe20000000000 */
[----:B------:R-:W-:Y:S01]  /*1dc0*/  UMOV UR52, 0x0 ;  /* 0x0000000000347882 */ /* 0x000fe20000000000 */
[----:B------:R-:W-:Y:S01]  /*1dd0*/  UMOV UR53, 0x8200010 ;  /* 0x0820001000357882 */ /* 0x000fe20000000000 */
[----:B------:R-:W-:Y:S01]  /*1de0*/  UMOV UR54, 0x0 ;  /* 0x0000000000367882 */ /* 0x000fe20000000000 */
[----:B------:R-:W-:Y:S01]  /*1df0*/  UMOV UR55, 0x8200010 ;  /* 0x0820001000377882 */ /* 0x000fe20000000000 */
[----:B------:R2:W-:Y:S01]  /*1e00*/  UTCHMMA gdesc[UR14], gdesc[UR16], tmem[UR8], tmem[UR18], idesc[UR19], !UPT ;  /* 0x00ff12100e0075ea */ /* 0x0005e2000f800008 */
[----:B------:R-:W-:Y:S01]  /*1e10*/  UMOV UR56, 0x0 ;  /* 0x0000000000387882 */ /* 0x000fe20000000000 */
[----:B------:R-:W-:Y:S01]  /*1e20*/  UMOV UR57, 0x8200010 ;  /* 0x0820001000397882 */ /* 0x000fe20000000000 */
[----:B------:R2:W-:Y:S01]  /*1e30*/  UTCHMMA gdesc[UR50], gdesc[UR48], tmem[UR8], tmem[UR52], idesc[UR53], UPT ;  /* 0x00ff3430320075ea */ /* 0x0005e2000b800008 */
        /* <DEDUP_REMOVED lines=12> */
[----:B------:R2:W-:Y:S01]  /*1f00*/  UTCHMMA gdesc[UR38], gdesc[UR40], tmem[UR8], tmem[UR62], idesc[UR63], UPT ;  /* 0x00ff3e28260075ea */ /* 0x0005e2000b800008 */
[----:B------:R2:W-:Y:S01]  /*1f10*/  UTCHMMA gdesc[UR44], gdesc[UR46], tmem[UR8], tmem[UR64], idesc[UR65], UPT ;  /* 0x00ff402e2c0075ea */ /* 0x0005e2000b800008 */
[----:B------:R-:W-:Y:S01]  /*1f20*/  NOP ;  /* 0x0000000000007918 */ /* 0x000fe20000000000 */
.L_x_59:
[----:B------:R-:W-:Y:S01]  /*1f30*/  ELECT P0, URZ, PT ;  /* 0x0000000000ff782f */ /* 0x000fe20003800000 */
[----:B--2---:R-:W-:Y:S01]  /*1f40*/  UMOV UR4, UR13 ;  /* 0x0000000d00047c82 */ /* 0x004fe20008000000 */
[----:B------:R-:W-:Y:S02]  /*1f50*/  UMOV UR5, URZ ;  /* 0x000000ff00057c82 */ /* 0x000fe40008000000 */
[----:B------:R-:W-:-:S13]  /*1f60*/  ISETP.LT.U32.AND P0, PT, R68, 0x20, P0 ;  /* 0x000000204400780c */ /* 0x000fda0000701070 */
[----:B------:R-:W-:Y:S01]  /*1f70*/  VOTEU.ANY UP0, P0 ;  /* 0x0000000000ff7886 */ /* 0x000fe20000000100 */
[----:B------:R-:W-:Y:S01]  /*1f80*/  VOTEU.ANY UP1, P0 ;  /* 0x0000000000ff7886 */ /* 0x000fe20000020100 */
[----:B------:R-:W-:-:S03]  /*1f90*/  ISETP.GE.U32.AND P0, PT, R10, 0x81, PT ;  /* 0x000000810a00780c */ /* 0x000fc60003f06070 */
[----:B------:R-:W-:Y:S02]  /*1fa0*/  @UP0 UMOV UR4, UR4 ;  /* 0x0000000400040c82 */ /* 0x000fe40008000000 */
[----:B------:R2:W-:Y:S01]  /*1fb0*/  @UP1 UTCBAR [UR4], URZ ;  /* 0x000000ff040013e9 */ /* 0x0005e200080000ff */
[----:B------:R-:W-:Y:S06]  /*1fc0*/  BAR.SYNC.DEFER_BLOCKING 0x0 ;  /* 0x0000000000007b1d */ /* 0x000fec0000010000 */
[----:B------:R-:W3:Y:S02]  /*1fd0*/  SYNCS.PHASECHK.TRANS64.TRYWAIT P1, [UR9+0x30020], RZ ;  /* 0x030020ffff0075a7 */ /* 0x000ee40008021109 */
[----:B--23--:R-:W-:Y:S05]  /*1fe0*/  @!P1 BRA `(.L_x_60) ;  /* 0x0000001000009947 */ /* 0x00cfea0003800000 */
.L_x_75:
[----:B------:R-:W-:Y:S01]  /*1ff0*/  IMAD.MOV.U32 R2, RZ, RZ, RZ ;  /* 0x000000ffff027224 */ /* 0x000fe200078e00ff */
[----:B------:R-:W-:Y:S06]  /*2000*/  @!P0 BRA `(.L_x_57) ;  /* 0x0000000400d08947 */ /* 0x000fec0003800000 */
[----:B------:R-:W2:Y:S01]  /*2010*/  LDCU UR44, c[0x0][0x3a0] ;  /* 0x00007400ff2c77ac */ /* 0x000ea20008000800 */
[----:B------:R-:W-:Y:S01]  /*2020*/  UMOV UR45, 0x80 ;  /* 0x00000080002d7882 */ /* 0x000fe20000000000 */
[----:B------:R-:W-:-:S05]  /*2030*/  UMOV UR13, 0x1 ;  /* 0x00000001000d7882 */ /* 0x000fca0000000000 */
.L_x_64:
[----:B------:R-:W-:Y:S01]  /*2040*/  BAR.SYNC.DEFER_BLOCKING 0x0 ;  /* 0x0000000000007b1d */ /* 0x000fe20000010000 */
[----:B------:R-:W-:Y:S01]  /*2050*/  ULEA UR46, UR13, UR9, 0x3 ;  /* 0x000000090d2e7291 */ /* 0x000fe2000f8e18ff */
[----:B------:R-:W-:Y:S01]  /*2060*/  @!P3 IMAD.MOV.U32 R3, RZ, RZ, 0x10000 ;  /* 0x00010000ff03b424 */ /* 0x000fe200078e00ff */
[----:B------:R-:W-:Y:S01]  /*2070*/  ELECT P1, URZ, PT ;  /* 0x0000000000ff782f */ /* 0x000fe20003820000 */
[----:B------:R-:W-:-:S03]  /*2080*/  ULEA UR4, UR13, UR9, 0xf ;  /* 0x000000090d047291 */ /* 0x000fc6000f8e78ff */
[----:B------:R-:W-:Y:S01]  /*2090*/  ISETP.LT.U32.AND P1, PT, R68, 0x40, P1 ;  /* 0x000000404400780c */ /* 0x000fe20000f21070 */
[----:B------:R-:W-:Y:S01]  /*20a0*/  ULOP3.LUT UR26, UR12, 0x1, URZ, 0xc0, !UPT ;  /* 0x000000010c1a7892 */ /* 0x000fe2000f8ec0ff */
[----:B------:R-:W-:-:S03]  /*20b0*/  ELECT P0, URZ, PT ;  /* 0x0000000000ff782f */ /* 0x000fc60003800000 */
[----:B------:R-:W-:Y:S02]  /*20c0*/  ULEA UR24, UR26, UR4, 0xe ;  /* 0x000000041a187291 */ /* 0x000fe4000f8e70ff */
[----:B------:R-:W-:Y:S01]  /*20d0*/  ULEA UR26, UR26, UR45, 0x6 ;  /* 0x0000002d1a1a7291 */ /* 0x000fe2000f8e30ff */
[----:B------:R-:W-:-:S05]  /*20e0*/  ISETP.LT.U32.AND P0, PT, R68, 0x40, P0 ;  /* 0x000000404400780c */ /* 0x000fca0000701070 */
[----:B------:R-:W-:Y:S01]  /*20f0*/  VOTEU.ANY UP0, P1 ;  /* 0x0000000000ff7886 */ /* 0x000fe20000800100 */
[----:B------:R-:W-:Y:S01]  /*2100*/  UMOV UR22, UR26 ;  /* 0x0000001a00167c82 */ /* 0x000fe20008000000 */
[----:B------:R3:W-:Y:S01]  /*2110*/  @!P3 SYNCS.ARRIVE.TRANS64 RZ, [UR46+0x30000], R3 ;  /* 0x03000003ffffb9a7 */ /* 0x0007e2000800002e */
[----:B------:R5:W-:Y:S06]  /*2120*/  MEMBAR.ALL.CTA ;  /* 0x0000000000007992 */ /* 0x000bec0000008000 */
[----:B-----5:R-:W5:Y:S01]  /*2130*/  FENCE.VIEW.ASYNC.S ;  /* 0x00000000000073c6 */ /* 0x020f620000000000 */
[----:B------:R-:W-:Y:S01]  /*2140*/  @UP0 UIADD3 UR25, UPT, UPT, UR46, 0x30000, URZ ;  /* 0x000300002e190890 */ /* 0x000fe2000fffe0ff */
[----:B-----5:R-:W-:Y:S01]  /*2150*/  VOTEU.ANY UP0, P1 ;  /* 0x0000000000ff7886 */ /* 0x020fe20000800100 */
[----:B------:R-:W-:Y:S01]  /*2160*/  VOTEU.ANY UP1, P0 ;  /* 0x0000000000ff7886 */ /* 0x000fe20000020100 */
[----:B---3--:R-:W-:-:S04]  /*2170*/  IMAD.U32 R3, R2, -0x80000000, RZ ;  /* 0x8000000002037824 */ /* 0x008fc800078e00ff */
        /* <DEDUP_REMOVED lines=9> */
[----:B------:R-:W5:Y:S02]  /*2210*/  SYNCS.PHASECHK.TRANS64.TRYWAIT P0, [UR46+0x30000], R3 ;  /* 0x03000003ff0075a7 */ /* 0x000f64000800112e */
[----:B---3-5:R-:W-:Y:S05]  /*2220*/  @!P0 BRA `(.L_x_61) ;  /* 0x0000000c007c8947 */ /* 0x028fea0003800000 */
.L_x_76:
        /* <DEDUP_REMOVED lines=11> */
[----:B------:R-:W-:Y:S02]  /*22e0*/  UIADD3 UR60, UP3, UPT, UR18, 0x2, URZ ;  /* 0x00000002123c7890 */ /* 0x000fe4000ff7e0ff */
[----:B------:R-:W-:Y:S02]  /*22f0*/  UIADD3 UR62, UP4, UPT, UR18, 0x4, URZ ;  /* 0x00000004123e7890 */ /* 0x000fe4000ff9e0ff */
[----:B------:R-:W-:Y:S02]  /*2300*/  UIADD3.X UR5, UPT, UPT, UR5, 0x40004040, URZ, UP0, !UPT ;  /* 0x4000404005057890 */ /* 0x000fe400087fe4ff */
[----:B------:R-:W-:Y:S02]  /*2310*/  UIADD3 UR64, UP5, UPT, UR18, 0x3fe, URZ ;  /* 0x000003fe12407890 */ /* 0x000fe4000ffbe0ff */
[----:B------:R-:W-:-:S02]  /*2320*/  UIADD3 UR66, UP0, UPT, UR18, 0x400, URZ ;  /* 0x0000040012427890 */ /* 0x000fc4000ff1e0ff */
[----:B------:R-:W-:Y:S02]  /*2330*/  UIADD3 UR68, UP1, UPT, UR18, 0x402, URZ ;  /* 0x0000040212447890 */ /* 0x000fe4000ff3e0ff */
[----:B------:R-:W-:Y:S02]  /*2340*/  UIADD3.X UR61, UPT, UPT, UR19, URZ, URZ, UP3, !UPT ;  /* 0x000000ff133d7290 */ /* 0x000fe40009ffe4ff */
[----:B------:R-:W-:Y:S02]  /*2350*/  UIADD3 UR38, UP2, UPT, UR18, 0x404, URZ ;  /* 0x0000040412267890 */ /* 0x000fe4000ff5e0ff */
[----:B------:R-:W-:Y:S02]  /*2360*/  UIADD3 UR28, UP3, UPT, UR4, 0x2, URZ ;  /* 0x00000002041c7890 */ /* 0x000fe4000ff7e0ff */
[----:B------:R-:W-:Y:S02]  /*2370*/  UIADD3.X UR63, UPT, UPT, UR19, URZ, URZ, UP4, !UPT ;  /* 0x000000ff133f7290 */ /* 0x000fe4000a7fe4ff */
[----:B------:R-:W-:-:S02]  /*2380*/  UIADD3 UR30, UP4, UPT, UR4, 0x4, URZ ;  /* 0x00000004041e7890 */ /* 0x000fc4000ff9e0ff */
[----:B------:R-:W-:Y:S02]  /*2390*/  UIADD3.X UR65, UPT, UPT, UR19, URZ, URZ, UP5, !UPT ;  /* 0x000000ff13417290 */ /* 0x000fe4000affe4ff */
[----:B------:R-:W-:Y:S02]  /*23a0*/  UIADD3 UR32, UP5, UPT, UR4, 0x3fe, URZ ;  /* 0x000003fe04207890 */ /* 0x000fe4000ffbe0ff */
[----:B------:R-:W-:Y:S02]  /*23b0*/  UIADD3.X UR67, UPT, UPT, UR19, URZ, URZ, UP0, !UPT ;  /* 0x000000ff13437290 */ /* 0x000fe400087fe4ff */
[----:B------:R-:W-:Y:S02]  /*23c0*/  UIADD3 UR34, UP0, UPT, UR4, 0x400, URZ ;  /* 0x0000040004227890 */ /* 0x000fe4000ff1e0ff */
[----:B------:R-:W-:Y:S02]  /*23d0*/  UIADD3.X UR69, UPT, UPT, UR19, URZ, URZ, UP1, !UPT ;  /* 0x000000ff13457290 */ /* 0x000fe40008ffe4ff */
[----:B------:R-:W-:-:S02]  /*23e0*/  UIADD3 UR36, UP1, UPT, UR4, 0x402, URZ ;  /* 0x0000040204247890 */ /* 0x000fc4000ff3e0ff */
[----:B------:R-:W-:Y:S02]  /*23f0*/  UIADD3.X UR39, UPT, UPT, UR19, URZ, URZ, UP2, !UPT ;  /* 0x000000ff13277290 */ /* 0x000fe400097fe4ff */
[----:B------:R-:W-:Y:S02]  /*2400*/  UIADD3.X UR29, UPT, UPT, UR5, URZ, URZ, UP3, !UPT ;  /* 0x000000ff051d7290 */ /* 0x000fe40009ffe4ff */
[----:B------:R-:W-:Y:S02]  /*2410*/  UIADD3 UR40, UP2, UPT, UR4, 0x404, URZ ;  /* 0x0000040404287890 */ /* 0x000fe4000ff5e0ff */
[----:B------:R-:W-:Y:S02]  /*2420*/  UIADD3.X UR31, UPT, UPT, UR5, URZ, URZ, UP4, !UPT ;  /* 0x000000ff051f7290 */ /* 0x000fe4000a7fe4ff */
[----:B------:R-:W-:Y:S02]  /*2430*/  UIADD3.X UR33, UPT, UPT, UR5, URZ, URZ, UP5, !UPT ;  /* 0x000000ff05217290 */ /* 0x000fe4000affe4ff */
[----:B------:R-:W-:-:S02]  /*2440*/  UIADD3.X UR35, UPT, UPT, UR5, URZ, URZ, UP0, !UPT ;  /* 0x000000ff05237290 */ /* 0x000fc400087fe4ff */
[----:B------:R-:W-:Y:S01]  /*2450*/  UIADD3.X UR37, UPT, UPT, UR5, URZ, URZ, UP1, !UPT ;  /* 0x000000ff05257290 */ /* 0x000fe20008ffe4ff */
[----:B------:R-:W-:Y:S01]  /*2460*/  UMOV UR14, 0x0 ;  /* 0x00000000000e7882 */ /* 0x000fe20000000000 */
[----:B------:R-:W-:Y:S01]  /*2470*/  UMOV UR15, 0x8200010 ;  /* 0x08200010000f7882 */ /* 0x000fe20000000000 */
[----:B------:R-:W-:Y:S01]  /*2480*/  UMOV UR17, 0x40004040 ;  /* 0x4000404000117882 */ /* 0x000fe20000000000 */
[----:B------:R-:W-:Y:S01]  /*2490*/  UMOV UR25, 0x40004040 ;  /* 0x4000404000197882 */ /* 0x000fe20000000000 */
[----:B------:R-:W-:Y:S01]  /*24a0*/  UIADD3.X UR41, UPT, UPT, UR5, URZ, URZ, UP2, !UPT ;  /* 0x000000ff05297290 */ /* 0x000fe200097fe4ff */
[----:B------:R3:W-:Y:S01]  /*24b0*/  UTCHMMA gdesc[UR16], gdesc[UR24], tmem[UR8], tmem[UR14], idesc[UR15], UPT ;  /* 0x00ff0e18100075ea */ /* 0x0007e2000b800008 */
[----:B------:R-:W-:Y:S01]  /*24c0*/  UMOV UR20, 0x0 ;  /* 0x0000000000147882 */ /* 0x000fe20000000000 */
[----:B------:R-:W-:Y:S01]  /*24d0*/  UMOV UR21, 0x8200010 ;  /* 0x0820001000157882 */ /* 0x000fe20000000000 */
[----:B------:R-:W-:Y:S01]  /*24e0*/  UMOV UR48, 0x0 ;  /* 0x0000000000307882 */ /* 0x000fe20000000000 */
[----:B------:R-:W-:Y:S01]  /*24f0*/  UMOV UR49, 0x8200010 ;  /* 0x0820001000317882 */ /* 0x000fe20000000000 */
        /* <DEDUP_REMOVED lines=18> */
.L_x_62:
[----:B------:R-:W-:Y:S01]  /*2620*/  ELECT P0, URZ, PT ;  /* 0x0000000000ff782f */ /* 0x000fe20003800000 */
[----:B---3--:R-:W-:-:S03]  /*2630*/  UIADD3 UR4, UPT, UPT, UR46, 0x30020, URZ ;  /* 0x000300202e047890 */ /* 0x008fc6000fffe0ff */
[----:B------:R-:W-:Y:S01]  /*2640*/  ISETP.LT.U32.AND P0, PT, R68, 0x20, P0 ;  /* 0x000000204400780c */ /* 0x000fe20000701070 */
[----:B------:R-:W-:-:S12]  /*2650*/  UMOV UR5, URZ ;  /* 0x000000ff00057c82 */ /* 0x000fd80008000000 */
[----:B------:R-:W-:Y:S01]  /*2660*/  VOTEU.ANY UP0, P0 ;  /* 0x0000000000ff7886 */ /* 0x000fe20000000100 */
[----:B------:R-:W-:-:S04]  /*2670*/  VOTEU.ANY UP1, P0 ;  /* 0x0000000000ff7886 */ /* 0x000fc80000020100 */
[----:B------:R-:W-:Y:S02]  /*2680*/  @UP0 UMOV UR4, UR4 ;  /* 0x0000000400040c82 */ /* 0x000fe40008000000 */
[----:B------:R3:W-:Y:S01]  /*2690*/  @UP1 UTCBAR [UR4], URZ ;  /* 0x000000ff040013e9 */ /* 0x0007e200080000ff */
[----:B------:R-:W-:Y:S06]  /*26a0*/  BAR.SYNC.DEFER_BLOCKING 0x0 ;  /* 0x0000000000007b1d */ /* 0x000fec0000010000 */
[----:B------:R-:W5:Y:S02]  /*26b0*/  SYNCS.PHASECHK.TRANS64.TRYWAIT P0, [UR46+0x30020], R3 ;  /* 0x03002003ff0075a7 */ /* 0x000f64000800112e */
[----:B---3-5:R-:W-:Y:S05]  /*26c0*/  @!P0 BRA `(.L_x_63) ;  /* 0x0000000800608947 */ /* 0x028fea0003800000 */
.L_x_77:
[----:B------:R-:W-:Y:S02]  /*26d0*/  UIADD3 UR13, UPT, UPT, UR13, 0x1, URZ ;  /* 0x000000010d0d7890 */ /* 0x000fe4000fffe0ff */
[----:B------:R-:W-:Y:S02]  /*26e0*/  UIADD3 UR45, UPT, UPT, UR45, 0x80, URZ ;  /* 0x000000802d2d7890 */ /* 0x000fe4000fffe0ff */
[----:B------:R-:W-:-:S04]  /*26f0*/  UISETP.NE.U32.AND UP0, UPT, UR13, 0x3, UPT ;  /* 0x000000030d00788c */ /* 0x000fc8000bf05070 */
[----:B------:R-:W-:Y:S02]  /*2700*/  USEL UR13, UR13, URZ, UP0 ;  /* 0x000000ff0d0d7287 */ /* 0x000fe40008000000 */
[----:B------:R-:W-:Y:S02]  /*2710*/  USEL UR4, URZ, 0x1, UP0 ;  /* 0x00000001ff047887 */ /* 0x000fe40008000000 */
[----:B--2---:R-:W-:-:S04]  /*2720*/  UISETP.GE.AND UP0, UPT, UR45, UR44, UPT ;  /* 0x0000002c2d00728c */ /* 0x004fc8000bf06270 */
[----:B------:R-:W-:-:S05]  /*2730*/  LOP3.LUT R2, R2, UR4, RZ, 0x3c, !PT ;  /* 0x0000000402027c12 */ /* 0x000fca000f8e3cff */
[----:B------:R-:W-:Y:S05]  /*2740*/  BRA.U !UP0, `(.L_x_64) ;  /* 0xfffffff9083c7547 */ /* 0x000fea000b83ffff */
.L_x_57:
[----:B---3-5:R-:W-:Y:S06]  /*2750*/  BAR.SYNC.DEFER_BLOCKING 0x0 ;  /* 0x0000000000007b1d */ /* 0x028fec0000010000 */
[----:B------:R-:W-:Y:S04]  /*2760*/  BSSY.RECONVERGENT B5, `(.L_x_65) ;  /* 0x0000004000057945 */ /* 0x000fe80003800200 */
[----:B------:R-:W-:Y:S05]  /*2770*/  @P3 BRA `(.L_x_66) ;  /* 0x0000000000083947 */ /* 0x000fea0003800000 */
[----:B------:R-:W2:Y:S02]  /*2780*/  SYNCS.CCTL.IV [UR9+0x30000] ;  /* 0x03000000ff0079b1 */ /* 0x000ea40008000009 */
[----:B--2---:R-:W2:Y:S02]  /*2790*/  SYNCS.CCTL.IV [UR9+0x30020] ;  /* 0x03002000ff0079b1 */ /* 0x004ea40008000009 */
.L_x_66:
[----:B------:R-:W-:Y:S05]  /*27a0*/  BSYNC.RECONVERGENT B5 ;  /* 0x0000000000057941 */ /* 0x000fea0003800200 */
.L_x_65:
[----:B--2---:R-:W-:Y:S06]  /*27b0*/  BAR.SYNC.DEFER_BLOCKING 0x0 ;  /* 0x0000000000007b1d */ /* 0x004fec0000010000 */
[----:B------:R-:W-:Y:S04]  /*27c0*/  BSSY.RECONVERGENT B5, `(.L_x_67) ;  /* 0x0000004000057945 */ /* 0x000fe80003800200 */
[----:B------:R-:W-:Y:S05]  /*27d0*/  @P3 BRA `(.L_x_68) ;  /* 0x0000000000083947 */ /* 0x000fea0003800000 */
[----:B------:R-:W2:Y:S02]  /*27e0*/  SYNCS.CCTL.IV [UR9+0x30008] ;  /* 0x03000800ff0079b1 */ /* 0x000ea40008000009 */
[----:B--2---:R-:W2:Y:S02]  /*27f0*/  SYNCS.CCTL.IV [UR9+0x30028] ;  /* 0x03002800ff0079b1 */ /* 0x004ea40008000009 */
.L_x_68:
[----:B------:R-:W-:Y:S05]  /*2800*/  BSYNC.RECONVERGENT B5 ;  /* 0x0000000000057941 */ /* 0x000fea0003800200 */
.L_x_67:
[----:B--2---:R-:W-:Y:S06]  /*2810*/  BAR.SYNC.DEFER_BLOCKING 0x0 ;  /* 0x0000000000007b1d */ /* 0x004fec0000010000 */
[----:B------:R-:W-:Y:S04]  /*2820*/  BSSY.RECONVERGENT B5, `(.L_x_69) ;  /* 0x0000004000057945 */ /* 0x000fe80003800200 */
[----:B------:R-:W-:Y:S05]  /*2830*/  @P3 BRA `(.L_x_70) ;  /* 0x0000000000083947 */ /* 0x000fea0003800000 */
[----:B------:R-:W2:Y:S02]  /*2840*/  SYNCS.CCTL.IV [UR9+0x30010] ;  /* 0x03001000ff0079b1 */ /* 0x000ea40008000009 */
[----:B--2---:R-:W2:Y:S02]  /*2850*/  SYNCS.CCTL.IV [UR9+0x30030] ;  /* 0x03003000ff0079b1 */ /* 0x004ea40008000009 */
.L_x_70:
[----:B------:R-:W-:Y:S05]  /*2860*/  BSYNC.RECONVERGENT B5 ;  /* 0x0000000000057941 */ /* 0x000fea0003800200 */
.L_x_69:
[----:B------:R-:W-:Y:S01]  /*2870*/  USHF.L.U32 UR4, UR12, 0x15, URZ ;  /* 0x000000150c047899 */ /* 0x000fe200080006ff */
[C---:B------:R-:W-:Y:S01]  /*2880*/  IMAD.SHL.U32 R2, R0.reuse, 0x80, RZ ;  /* 0x0000008000027824 */ /* 0x040fe200078e00ff */
[----:B------:R-:W-:Y:S01]  /*2890*/  USHF.L.U32 UR5, UR12, 0x4, URZ ;  /* 0x000000040c057899 */ /* 0x000fe200080006ff */
[----:B------:R-:W-:Y:S01]  /*28a0*/  IMAD.SHL.U32 R3, R0, 0x10, RZ ;  /* 0x0000001000037824 */ /* 0x000fe200078e00ff */
[----:B------:R-:W-:Y:S02]  /*28b0*/  ULOP3.LUT UR4, UR4, 0x600000, URZ, 0xc0, !UPT ;  /* 0x0060000004047892 */ /* 0x000fe4000f8ec0ff */
[----:B------:R-:W-:Y:S01]  /*28c0*/  ULOP3.LUT UR5, UR5, 0x40, URZ, 0xc0, !UPT ;  /* 0x0000004005057892 */ /* 0x000fe2000f8ec0ff */
[----:B------:R-:W-:Y:S02]  /*28d0*/  LOP3.LUT R2, R2, 0x7f80, RZ, 0xc0, !PT ;  /* 0x00007f8002027812 */ /* 0x000fe400078ec0ff */
[----:B------:R-:W-:Y:S01]  /*28e0*/  ELECT P0, URZ, PT ;  /* 0x0000000000ff782f */ /* 0x000fe20003800000 */
[----:B------:R-:W-:Y:S01]  /*28f0*/  UIADD3 UR4, UPT, UPT, UR5, UR4, UR8 ;  /* 0x0000000405047290 */ /* 0x000fe2000fffe008 */
[----:B------:R-:W-:Y:S01]  /*2900*/  LOP3.LUT R2, R2, 0x70, R3, 0xf8, !PT ;  /* 0x0000007002027812 */ /* 0x000fe200078ef803 */
[----:B------:R-:W-:Y:S01]  /*2910*/  ULOP3.LUT UR12, UR12, 0x1, URZ, 0xc0, !UPT ;  /* 0x000000010c0c7892 */ /* 0x000fe2000f8ec0ff */
[----:B------:R-:W-:Y:S01]  /*2920*/  ISETP.LT.U32.AND P0, PT, R68, 0x40, P0 ;  /* 0x000000404400780c */ /* 0x000fe20000701070 */
[----:B------:R-:W-:Y:S01]  /*2930*/  UMOV UR14, UR27 ;  /* 0x0000001b000e7c82 */ /* 0x000fe20008000000 */
[C---:B------:R-:W-:Y:S01]  /*2940*/  LOP3.LUT R0, R2.reuse, 0x10, RZ, 0x3c, !PT ;  /* 0x0000001002007812 */ /* 0x040fe200078e3cff */
[----:B------:R-:W-:Y:S01]  /*2950*/  ULEA UR13, UR12, UR23, 0x6 ;  /* 0x000000170c0d7291 */ /* 0x000fe2000f8e30ff */
[----:B------:R-:W-:Y:S01]  /*2960*/  LOP3.LUT R3, R2, 0x20, RZ, 0x3c, !PT ;  /* 0x0000002002037812 */ /* 0x000fe200078e3cff */
[----:B------:R-:W-:Y:S01]  /*2970*/  ULEA UR12, UR12, UR9, 0xe ;  /* 0x000000090c0c7291 */ /* 0x000fe2000f8e70ff */
[----:B----4-:R-:W3:Y:S01]  /*2980*/  LDTM.x64 R4, tmem[UR4] ;  /* 0x00000004000479ee */ /* 0x010ee20008340000 */
[----:B------:R-:W-:-:S06]  /*2990*/  NOP ;  /* 0x0000000000007918 */ /* 0x000fcc0000000000 */
[----:B---3--:R-:W-:Y:S01]  /*29a0*/  VOTEU.ANY UP1, P0 ;  /* 0x0000000000ff7886 */ /* 0x008fe20000020100 */
[----:B------:R-:W-:Y:S01]  /*29b0*/  VOTEU.ANY UP0, P0 ;  /* 0x0000000000ff7886 */ /* 0x000fe20000000100 */
[----:B------:R-:W-:Y:S02]  /*29c0*/  F2FP.F16.F32.PACK_AB R4, R5, R4 ;  /* 0x000000040504723e */ /* 0x000fe400000000ff */
[----:B------:R-:W-:Y:S02]  /*29d0*/  F2FP.F16.F32.PACK_AB R5, R7, R6 ;  /* 0x000000060705723e */ /* 0x000fe400000000ff */
[----:B------:R-:W-:Y:S02]  /*29e0*/  F2FP.F16.F32.PACK_AB R12, R13, R12 ;  /* 0x0000000c0d0c723e */ /* 0x000fe400000000ff */
[----:B------:R-:W-:Y:S02]  /*29f0*/  F2FP.F16.F32.PACK_AB R6, R9, R8 ;  /* 0x000000080906723e */ /* 0x000fe400000000ff */
[----:B------:R-:W-:-:S02]  /*2a00*/  F2FP.F16.F32.PACK_AB R7, R11, R10 ;  /* 0x0000000a0b07723e */ /* 0x000fc400000000ff */
[----:B------:R-:W-:Y:S02]  /*2a10*/  F2FP.F16.F32.PACK_AB R13, R15, R14 ;  /* 0x0000000e0f0d723e */ /* 0x000fe400000000ff */
[----:B------:R-:W-:Y:S01]  /*2a20*/  F2FP.F16.F32.PACK_AB R20, R21, R20 ;  /* 0x000000141514723e */ /* 0x000fe200000000ff */
[----:B--2---:R2:W-:Y:S01]  /*2a30*/  STS.128 [R2+UR9], R4 ;  /* 0x0000000402007988 */ /* 0x0045e20008000c09 */
[----:B------:R-:W-:Y:S02]  /*2a40*/  F2FP.F16.F32.PACK_AB R14, R17, R16 ;  /* 0x00000010110e723e */ /* 0x000fe400000000ff */
[----:B------:R-:W-:Y:S02]  /*2a50*/  F2FP.F16.F32.PACK_AB R15, R19, R18 ;  /* 0x00000012130f723e */ /* 0x000fe400000000ff */
[----:B------:R-:W-:Y:S02]  /*2a60*/  F2FP.F16.F32.PACK_AB R21, R23, R22 ;  /* 0x000000161715723e */ /* 0x000fe400000000ff */
[----:B------:R-:W-:Y:S01]  /*2a70*/  F2FP.F16.F32.PACK_AB R28, R29, R28 ;  /* 0x0000001c1d1c723e */ /* 0x000fe200000000ff */
[----:B------:R2:W-:Y:S01]  /*2a80*/  STS.128 [R0+UR9], R12 ;  /* 0x0000000c00007988 */ /* 0x0005e20008000c09 */
[----:B------:R-:W-:-:S02]  /*2a90*/  F2FP.F16.F32.PACK_AB R22, R25, R24 ;  /* 0x000000181916723e */ /* 0x000fc400000000ff */
[----:B------:R-:W-:Y:S02]  /*2aa0*/  F2FP.F16.F32.PACK_AB R23, R27, R26 ;  /* 0x0000001a1b17723e */ /* 0x000fe400000000ff */
[----:B------:R-:W-:Y:S02]  /*2ab0*/  F2FP.F16.F32.PACK_AB R29, R31, R30 ;  /* 0x0000001e1f1d723e */ /* 0x000fe400000000ff */
[----:B------:R-:W-:Y:S01]  /*2ac0*/  F2FP.F16.F32.PACK_AB R36, R37, R36 ;  /* 0x000000242524723e */ /* 0x000fe200000000ff */
[----:B------:R2:W-:Y:S01]  /*2ad0*/  STS.128 [R3+UR9], R20 ;  /* 0x0000001403007988 */ /* 0x0005e20008000c09 */
[----:B------:R-:W-:Y:S02]  /*2ae0*/  F2FP.F16.F32.PACK_AB R30, R33, R32 ;  /* 0x00000020211e723e */ /* 0x000fe400000000ff */
[----:B------:R-:W-:Y:S02]  /*2af0*/  F2FP.F16.F32.PACK_AB R31, R35, R34 ;  /* 0x00000022231f723e */ /* 0x000fe400000000ff */
[----:B------:R-:W-:-:S02]  /*2b00*/  F2FP.F16.F32.PACK_AB R37, R39, R38 ;  /* 0x000000262725723e */ /* 0x000fc400000000ff */
[----:B------:R-:W-:Y:S02]  /*2b10*/  F2FP.F16.F32.PACK_AB R44, R45, R44 ;  /* 0x0000002c2d2c723e */ /* 0x000fe400000000ff */
[----:B------:R-:W-:Y:S02]  /*2b20*/  LOP3.LUT R8, R2, 0x30, RZ, 0x3c, !PT ;  /* 0x0000003002087812 */ /* 0x000fe400078e3cff */
[----:B------:R-:W-:Y:S02]  /*2b30*/  F2FP.F16.F32.PACK_AB R38, R41, R40 ;  /* 0x000000282926723e */ /* 0x000fe400000000ff */
[----:B------:R-:W-:Y:S01]  /*2b40*/  F2FP.F16.F32.PACK_AB R39, R43, R42 ;  /* 0x0000002a2b27723e */ /* 0x000fe200000000ff */
[----:B------:R2:W-:Y:S01]  /*2b50*/  STS.128 [R8+UR9], R28 ;  /* 0x0000001c08007988 */ /* 0x0005e20008000c09 */
[----:B------:R-:W-:Y:S02]  /*2b60*/  F2FP.F16.F32.PACK_AB R45, R47, R46 ;  /* 0x0000002e2f2d723e */ /* 0x000fe400000000ff */
[----:B------:R-:W-:-:S02]  /*2b70*/  F2FP.F16.F32.PACK_AB R52, R53, R52 ;  /* 0x000000343534723e */ /* 0x000fc400000000ff */
[C---:B------:R-:W-:Y:S02]  /*2b80*/  LOP3.LUT R9, R2.reuse, 0x40, RZ, 0x3c, !PT ;  /* 0x0000004002097812 */ /* 0x040fe400078e3cff */
[----:B------:R-:W-:Y:S02]  /*2b90*/  F2FP.F16.F32.PACK_AB R46, R49, R48 ;  /* 0x00000030312e723e */ /* 0x000fe400000000ff */
[----:B------:R-:W-:Y:S01]  /*2ba0*/  F2FP.F16.F32.PACK_AB R47, R51, R50 ;  /* 0x00000032332f723e */ /* 0x000fe200000000ff */
[----:B------:R2:W-:Y:S01]  /*2bb0*/  STS.128 [R9+UR9], R36 ;  /* 0x0000002409007988 */ /* 0x0005e20008000c09 */
[----:B------:R-:W-:Y:S02]  /*2bc0*/  F2FP.F16.F32.PACK_AB R53, R55, R54 ;  /* 0x000000363735723e */ /* 0x000fe400000000ff */
[----:B------:R-:W-:Y:S02]  /*2bd0*/  F2FP.F16.F32.PACK_AB R60, R61, R60 ;  /* 0x0000003c3d3c723e */ /* 0x000fe400000000ff */
[----:B------:R-:W-:-:S02]  /*2be0*/  LOP3.LUT R10, R2, 0x50, RZ, 0x3c, !PT ;  /* 0x00000050020a7812 */ /* 0x000fc400078e3cff */
[----:B------:R-:W-:Y:S02]  /*2bf0*/  F2FP.F16.F32.PACK_AB R54, R57, R56 ;  /* 0x000000383936723e */ /* 0x000fe400000000ff */
[----:B------:R-:W-:Y:S01]  /*2c00*/  F2FP.F16.F32.PACK_AB R55, R59, R58 ;  /* 0x0000003a3b37723e */ /* 0x000fe200000000ff */
[----:B------:R2:W-:Y:S01]  /*2c10*/  STS.128 [R10+UR9], R44 ;  /* 0x0000002c0a007988 */ /* 0x0005e20008000c09 */
[----:B------:R-:W-:Y:S02]  /*2c20*/  F2FP.F16.F32.PACK_AB R61, R63, R62 ;  /* 0x0000003e3f3d723e */ /* 0x000fe400000000ff */
[C---:B------:R-:W-:Y:S02]  /*2c30*/  LOP3.LUT R11, R2.reuse, 0x60, RZ, 0x3c, !PT ;  /* 0x00000060020b7812 */ /* 0x040fe400078e3cff */
[----:B------:R-:W-:Y:S02]  /*2c40*/  F2FP.F16.F32.PACK_AB R62, R65, R64 ;  /* 0x00000040413e723e */ /* 0x000fe400000000ff */
[----:B------:R-:W-:Y:S01]  /*2c50*/  F2FP.F16.F32.PACK_AB R63, R67, R66 ;  /* 0x00000042433f723e */ /* 0x000fe200000000ff */
[----:B------:R2:W-:Y:S01]  /*2c60*/  STS.128 [R11+UR9], R52 ;  /* 0x000000340b007988 */ /* 0x0005e20008000c09 */
[----:B------:R-:W-:-:S05]  /*2c70*/  LOP3.LUT R16, R2, 0x70, RZ, 0x3c, !PT ;  /* 0x0000007002107812 */ /* 0x000fca00078e3cff */
[----:B------:R2:W-:Y:S01]  /*2c80*/  STS.128 [R16+UR9], R60 ;  /* 0x0000003c10007988 */ /* 0x0005e20008000c09 */
[----:B------:R3:W-:Y:S06]  /*2c90*/  MEMBAR.ALL.CTA ;  /* 0x0000000000007992 */ /* 0x0007ec0000008000 */
[----:B---3--:R-:W3:Y:S02]  /*2ca0*/  FENCE.VIEW.ASYNC.S ;  /* 0x00000000000073c6 */ /* 0x008ee40000000000 */
[----:B---3--:R-:W-:Y:S06]  /*2cb0*/  BAR.SYNC.DEFER_BLOCKING 0x0 ;  /* 0x0000000000007b1d */ /* 0x008fec0000010000 */
[----:B------:R2:W-:Y:S01]  /*2cc0*/  @UP1 UTMASTG.2D [UR12], [UR10] ;  /* 0x0000000c0a0013b5 */ /* 0x0005e20008008000 */
[----:B------:R0:W-:Y:S01]  /*2cd0*/  UTMACMDFLUSH ;  /* 0x00000000000079b7 */ /* 0x0001e20000000000 */
[----:B------:R-:W-:-:S04]  /*2ce0*/  DEPBAR.LE SB0, 0x0 ;  /* 0x000080000000791a */ /* 0x000fc80000000000 */
[----:B------:R-:W-:Y:S08]  /*2cf0*/  BAR.SYNC.DEFER_BLOCKING 0x0 ;  /* 0x0000000000007b1d */ /* 0x000ff00000010000 */
[----:B------:R-:W-:Y:S06]  /*2d00*/  BAR.SYNC.DEFER_BLOCKING 0x0 ;  /* 0x0000000000007b1d */ /* 0x000fec0000010000 */
[----:B--2---:R-:W-:Y:S05]  /*2d10*/  @P2 BRA `(.L_x_71) ;  /* 0x0000000000a02947 */ /* 0x004fea0003800000 */
[----:B------:R-:W2:Y:S01]  /*2d20*/  S2UR UR5, SR_CgaCtaId ;  /* 0x00000000000579c3 */ /* 0x000ea20000008800 */
[----:B------:R-:W-:Y:S01]  /*2d30*/  NOP ;  /* 0x0000000000007918 */ /* 0x000fe20000000000 */
[----:B------:R-:W-:Y:S01]  /*2d40*/  UMOV UR4, 0x50 ;  /* 0x0000005000047882 */ /* 0x000fe20000000000 */
[----:B------:R-:W-:Y:S02]  /*2d50*/  IMAD.U32 R0, RZ, RZ, UR8 ;  /* 0x00000008ff007e24 */ /* 0x000fe4000f8e00ff */
[----:B------:R-:W-:Y:S02]  /*2d60*/  IMAD.MOV.U32 R3, RZ, RZ, 0xf ;  /* 0x0000000fff037424 */ /* 0x000fe400078e00ff */
[----:B------:R-:W-:Y:S01]  /*2d70*/  IMAD.MOV.U32 R7, RZ, RZ, 0x1 ;  /* 0x00000001ff077424 */ /* 0x000fe200078e00ff */
[----:B------:R-:W-:-:S04]  /*2d80*/  LOP3.LUT R0, R0, 0xffff, RZ, 0xc0, !PT ;  /* 0x0000ffff00007812 */ /* 0x000fc800078ec0ff */
[----:B------:R-:W-:-:S05]  /*2d90*/  SHF.R.U32.HI R0, RZ, 0x5, R0 ;  /* 0x00000005ff007819 */ /* 0x000fca0000011600 */
[----:B------:R-:W-:Y:S01]  /*2da0*/  VIADD R2, R0, 0x10 ;  /* 0x0000001000027836 */ /* 0x000fe20000000000 */
[----:B------:R-:W-:Y:S01]  /*2db0*/  SHF.L.U32 R0, R3, R0, RZ ;  /* 0x0000000003007219 */ /* 0x000fe200000006ff */
[----:B--2---:R-:W-:-:S03]  /*2dc0*/  ULEA UR6, UR5, UR4, 0x18 ;  /* 0x0000000405067291 */ /* 0x004fc6000f8ec0ff */
[----:B------:R-:W-:-:S04]  /*2dd0*/  SHF.L.U32 R3, R7, R2, RZ ;  /* 0x0000000207037219 */ /* 0x000fc800000006ff */
[----:B------:R-:W-:Y:S02]  /*2de0*/  LOP3.LUT R0, R3, R0, RZ, 0xfc, !PT ;  /* 0x0000000003007212 */ /* 0x000fe400078efcff */
[----:B------:R-:W2:Y:S02]  /*2df0*/  LDS R5, [UR6] ;  /* 0x00000006ff057984 */ /* 0x000ea40008000800 */
[C---:B------:R-:W-:Y:S02]  /*2e00*/  LOP3.LUT R2, R0.reuse, 0xffff, RZ, 0xc0, !PT ;  /* 0x0000ffff00027812 */ /* 0x040fe400078ec0ff */
[----:B--2---:R-:W-:-:S04]  /*2e10*/  LOP3.LUT R3, R0, 0xffff, R5, 0x80, !PT ;  /* 0x0000ffff00037812 */ /* 0x004fc800078e8005 */
[----:B------:R-:W-:-:S13]  /*2e20*/  ISETP.NE.AND P0, PT, R3, R2, PT ;  /* 0x000000020300720c */ /* 0x000fda0003f05270 */
[----:B------:R-:W-:Y:S05]  /*2e30*/  @P0 BRA `(.L_x_72) ;  /* 0x0000000000500947 */ /* 0x000fea0003800000 */
[----:B------:R-:W-:Y:S02]  /*2e40*/  SHF.R.U32.HI R5, RZ, 0x10, R5 ;  /* 0x00000010ff057819 */ /* 0x000fe40000011605 */
[----:B------:R-:W-:-:S04]  /*2e50*/  SHF.R.U32.HI R2, RZ, 0x10, R0 ;  /* 0x00000010ff027819 */ /* 0x000fc80000011600 */
[----:B------:R-:W-:-:S04]  /*2e60*/  LOP3.LUT R5, R5, R2, RZ, 0xc0, !PT ;  /* 0x0000000205057212 */ /* 0x000fc800078ec0ff */
[----:B------:R-:W-:-:S13]  /*2e70*/  ISETP.NE.AND P0, PT, R5, R2, PT ;  /* 0x000000020500720c */ /* 0x000fda0003f05270 */
[----:B------:R-:W-:Y:S05]  /*2e80*/  @P0 BRA `(.L_x_73) ;  /* 0x0000000000300947 */ /* 0x000fea0003800000 */
[----:B------:R-:W-:Y:S01]  /*2e90*/  R2UR UR4, R0 ;  /* 0x00000000000472ca */ /* 0x000fe200000e0000 */
[----:B------:R-:W-:Y:S01]  /*2ea0*/  VOTEU.ANY UR5, UPT, PT ;  /* 0x0000000000057886 */ /* 0x000fe200038e0100 */
[----:B------:R-:W2:Y:S01]  /*2eb0*/  S2R R0, SR_LANEID ;  /* 0x0000000000007919 */ /* 0x000ea20000000000 */
[----:B------:R-:W-:-:S10]  /*2ec0*/  UFLO.U32 UR5, UR5 ;  /* 0x00000005000572bd */ /* 0x000fd400080e0000 */
[----:B------:R-:W-:-:S06]  /*2ed0*/  ULOP3.LUT UR4, URZ, UR4, URZ, 0x33, !UPT ;  /* 0x00000004ff047292 */ /* 0x000fcc000f8e33ff */
[----:B------:R-:W-:-:S04]  /*2ee0*/  IMAD.U32 R2, RZ, RZ, UR4 ;  /* 0x00000004ff027e24 */ /* 0x000fc8000f8e00ff */
[----:B------:R-:W3:Y:S02]  /*2ef0*/  REDUX UR7, R2 ;  /* 0x00000000020773c4 */ /* 0x000ee40000000000 */
[----:B------:R4:W-:Y:S01]  /*2f00*/  UTCATOMSWS.AND URZ, UR4 ;  /* 0x0000000400ff79e3 */ /* 0x0009e20008000000 */
[----:B--2---:R-:W-:Y:S01]  /*2f10*/  ISETP.EQ.U32.AND P0, PT, R0, UR5, PT ;  /* 0x0000000500007c0c */ /* 0x004fe2000bf02070 */
[----:B---3--:R-:W-:-:S12]  /*2f20*/  IMAD.U32 R0, RZ, RZ, UR7 ;  /* 0x00000007ff007e24 */ /* 0x008fd8000f8e00ff */
[----:B------:R4:W-:Y:S01]  /*2f30*/  @P0 ATOMS.AND RZ, [UR6], R0 ;  /* 0x00000000ffff098c */ /* 0x0009e2000a800006 */
[----:B------:R-:W-:Y:S05]  /*2f40*/  BRA `(.L_x_71) ;  /* 0x0000000000147947 */ /* 0x000fea0003800000 */
.L_x_73:
[----:B------:R-:W-:-:S07]  /*2f50*/  MOV R2, 0x2f70 ;  /* 0x00002f7000027802 */ /* 0x000fce0000000f00 */
[----:B-1----:R-:W-:Y:S05]  /*2f60*/  CALL.REL.NOINC `($__internal_0_$__cuda_sm10x_tcgen05_guardrail_trap_col_being_dealloced_not_returned_by_alloc) ;  /* 0x0000000000447944 */ /* 0x002fea0003c00000 */
[----:B------:R-:W-:Y:S05]  /*2f70*/  BRA `(.L_x_71) ;  /* 0x0000000000087947 */ /* 0x000fea0003800000 */
.L_x_72:
[----:B------:R-:W-:-:S07]  /*2f80*/  MOV R2, 0x2fa0 ;  /* 0x00002fa000027802 */ /* 0x000fce0000000f00 */
[----:B-1----:R-:W-:Y:S05]  /*2f90*/  CALL.REL.NOINC `($__internal_2_$__cuda_sm10x_tcgen05_guardrail_trap_unallocated_columns_being_dealloced) ;  /* 0x0000000000507944 */ /* 0x002fea0003c00000 */
.L_x_71:
[----:B------:R-:W-:Y:S01]  /*2fa0*/  NOP ;  /* 0x0000000000007918 */ /* 0x000fe20000000000 */
[----:B----4-:R-:W-:Y:S05]  /*2fb0*/  EXIT ;  /* 0x000000000000794d */ /* 0x010fea0003800000 */
.L_x_58:
[----:B------:R-:W2:Y:S02]  /*2fc0*/  SYNCS.PHASECHK.TRANS64.TRYWAIT P0, [UR9+0x30000], RZ ;  /* 0x030000ffff0075a7 */ /* 0x000ea40008001109 */
[----:B--2---:R-:W-:Y:S05]  /*2fd0*/  @!P0 BRA `(.L_x_58) ;  /* 0xfffffffc00f88947 */ /* 0x004fea000383ffff */
[----:B------:R-:W-:Y:S05]  /*2fe0*/  BRA `(.L_x_74) ;  /* 0xffffffec00047947 */ /* 0x000fea000383ffff */
.L_x_60:
[----:B------:R-:W2:Y:S02]  /*2ff0*/  SYNCS.PHASECHK.TRANS64.TRYWAIT P1, [UR9+0x30020], RZ ;  /* 0x030020ffff0075a7 */ /* 0x000ea40008021109 */
[----:B--2---:R-:W-:Y:S05]  /*3000*/  @!P1 BRA `(.L_x_60) ;  /* 0xfffffffc00f89947 */ /* 0x004fea000383ffff */
[----:B------:R-:W-:Y:S05]  /*3010*/  BRA `(.L_x_75) ;  /* 0xffffffec00f47947 */ /* 0x000fea000383ffff */
.L_x_61:
[----:B------:R-:W3:Y:S02]  /*3020*/  SYNCS.PHASECHK.TRANS64.TRYWAIT P0, [UR46+0x30000], R3 ;  /* 0x03000003ff0075a7 */ /* 0x000ee4000800112e */
[----:B---3--:R-:W-:Y:S05]  /*3030*/  @!P0 BRA `(.L_x_61) ;  /* 0xfffffffc00f88947 */ /* 0x008fea000383ffff */
[----:B------:R-:W-:Y:S05]  /*3040*/  BRA `(.L_x_76) ;  /* 0xfffffff000787947 */ /* 0x000fea000383ffff */
.L_x_63:
[----:B------:R-:W3:Y:S02]  /*3050*/  SYNCS.PHASECHK.TRANS64.TRYWAIT P0, [UR46+0x30020], R3 ;  /* 0x03002003ff0075a7 */ /* 0x000ee4000800112e */
[----:B---3--:R-:W-:Y:S05]  /*3060*/  @!P0 BRA `(.L_x_63) ;  /* 0xfffffffc00f88947 */ /* 0x008fea000383ffff */
[----:B------:R-:W-:Y:S05]  /*3070*/  BRA `(.L_x_77) ;  /* 0xfffffff400947947 */ /* 0x000fea000383ffff */
        .weak           $__internal_0_$__cuda_sm10x_tcgen05_guardrail_trap_col_being_dealloced_not_returned_by_alloc
        .type           $__internal_0_$__cuda_sm10x_tcgen05_guardrail_trap_col_being_dealloced_not_returned_by_alloc,@function
        .size           $__internal_0_$__cuda_sm10x_tcgen05_guardrail_trap_col_being_dealloced_not_returned_by_alloc,($__internal_1_$__cuda_sm10x_tcgen05_guardrail_trap_phase_invalid_during_alloc - $__internal_0_$__cuda_sm10x_tcgen05_guardrail_trap_col_being_dealloced_not_returned_by_alloc)
$__internal_0_$__cuda_sm10x_tcgen05_guardrail_trap_col_being_dealloced_not_returned_by_alloc:
[----:B------:R-:W-:Y:S05]  /*3080*/  BPT.TRAP 0x1 ;  /* 0x000000040000795c */ /* 0x000fea0000300000 */
[----:B------:R-:W-:-:S04]  /*3090*/  IMAD.MOV.U32 R3, RZ, RZ, 0x0 ;  /* 0x00000000ff037424 */ /* 0x000fc800078e00ff */
[----:B------:R-:W-:Y:S05]  /*30a0*/  RET.REL.NODEC R2 `(gluon_tcgen05) ;  /* 0xffffffcc02d47950 */ /* 0x000fea0003c3ffff */
        .weak           $__internal_1_$__cuda_sm10x_tcgen05_guardrail_trap_phase_invalid_during_alloc
        .type           $__internal_1_$__cuda_sm10x_tcgen05_guardrail_trap_phase_invalid_during_alloc,@function
        .size           $__internal_1_$__cuda_sm10x_tcgen05_guardrail_trap_phase_invalid_during_alloc,($__internal_2_$__cuda_sm10x_tcgen05_guardrail_trap_unallocated_columns_being_dealloced - $__internal_1_$__cuda_sm10x_tcgen05_guardrail_trap_phase_invalid_during_alloc)
$__internal_1_$__cuda_sm10x_tcgen05_guardrail_trap_phase_invalid_during_alloc:
[----:B------:R-:W-:Y:S05]  /*30b0*/  BPT.TRAP 0x1 ;  /* 0x000000040000795c */ /* 0x000fea0000300000 */
[----:B------:R-:W-:-:S04]  /*30c0*/  IMAD.MOV.U32 R3, RZ, RZ, 0x0 ;  /* 0x00000000ff037424 */ /* 0x000fc800078e00ff */
[----:B------:R-:W-:Y:S05]  /*30d0*/  RET.REL.NODEC R2 `(gluon_tcgen05) ;  /* 0xffffffcc02c87950 */ /* 0x000fea0003c3ffff */
        .weak           $__internal_2_$__cuda_sm10x_tcgen05_guardrail_trap_unallocated_columns_being_dealloced
        .type           $__internal_2_$__cuda_sm10x_tcgen05_guardrail_trap_unallocated_columns_being_dealloced,@function
        .size           $__internal_2_$__cuda_sm10x_tcgen05_guardrail_trap_unallocated_columns_being_dealloced,(.L_x_81 - $__internal_2_$__cuda_sm10x_tcgen05_guardrail_trap_unallocated_columns_being_dealloced)
$__internal_2_$__cuda_sm10x_tcgen05_guardrail_trap_unallocated_columns_being_dealloced:
[----:B------:R-:W-:Y:S05]  /*30e0*/  BPT.TRAP 0x1 ;  /* 0x000000040000795c */ /* 0x000fea0000300000 */
[----:B------:R-:W-:-:S04]  /*30f0*/  IMAD.MOV.U32 R3, RZ, RZ, 0x0 ;  /* 0x00000000ff037424 */ /* 0x000fc800078e00ff */
[----:B------:R-:W-:Y:S05]  /*3100*/  RET.REL.NODEC R2 `(gluon_tcgen05) ;  /* 0xffffffcc02bc7950 */ /* 0x000fea0003c3ffff */
.L_x_78:
[----:B------:R-:W-:-:S00]  /*3110*/  BRA `(.L_x_78) ;  /* 0xfffffffc00fc7947 */ /* 0x000fc0000383ffff */
[----:B------:R-:W-:-:S00]  /*3120*/  NOP ;  /* 0x0000000000007918 */ /* 0x000fc00000000000 */
        /* <DEDUP_REMOVED lines=13> */
.L_x_81:


//--------------------- .nv.shared.gluon_tcgen05  --------------------------
	.section	.nv.shared.gluon_tcgen05,"aw",@nobits
	.sectionflags	@""
	.align	16
	.zero		1024


//--------------------- .nv.shared.reserved.0     --------------------------
	.section	.nv.shared.reserved.0,"aw",@nobits
	.align	8
	.weak		__nv_reservedSMEM_offset_0_alias
	.size		__nv_reservedSMEM_offset_0_alias, 0, 64
	.other		__nv_reservedSMEM_offset_0_alias,@"STO_CUDA_RESERVED_SHARED STV_DEFAULT"
__nv_reservedSMEM_offset_0_alias:
	.zero		0
.nv.shared.reserved.0:
	.zero		64
	.weak		__nv_reservedSMEM_allocation_phase
	.type		__nv_reservedSMEM_allocation_phase,@object
	.size		__nv_reservedSMEM_allocation_phase,(.L_0 - __nv_reservedSMEM_allocation_phase)
__nv_reservedSMEM_allocation_phase:
	.zero		1
.L_0:
	.zero		7
	.weak		__nv_reservedSMEM_devtool_atexit_pc
	.type		__nv_reservedSMEM_devtool_atexit_pc,@object
	.size		__nv_reservedSMEM_devtool_atexit_pc,(__nv_reservedSMEM_allocation_mask - __nv_reservedSMEM_devtool_atexit_pc)
__nv_reservedSMEM_devtool_atexit_pc:
	.zero		8
	.weak		__nv_reservedSMEM_allocation_mask
	.type		__nv_reservedSMEM_allocation_mask,@object
	.size		__nv_reservedSMEM_allocation_mask,(.L_2 - __nv_reservedSMEM_allocation_mask)
__nv_reservedSMEM_allocation_mask:
	.zero		4
.L_2:


//--------------------- .nv.constant0.gluon_tcgen05 --------------------------
	.section	.nv.constant0.gluon_tcgen05,"a",@progbits
	.sectionflags	@""
	.align	4
.nv.constant0.gluon_tcgen05:
	.zero		976


//--------------------- SYMBOLS --------------------------

	.type		.nv.reservedSmem.offset0,@object
	.size		.nv.reservedSmem.offset0,0x4
	.type		.nv.reservedSmem.cap,@object
	.size		.nv.reservedSmem.cap,0x4
